//
// Generated by NVIDIA NVVM Compiler
//
// Compiler Build ID: CL-36424714
// Cuda compilation tools, release 13.0, V13.0.88
// Based on NVVM 20.0.0
//

.version 9.0
.target sm_100
.address_size 64

	// .globl	_Z13matmul_kernelPKdS0_Pdiii
// _ZZ19matmul_kernel_tiledPKdS0_PdiiiE4smem has been demoted
.global .align 1 .b8 _ZN34_INTERNAL_2229cf49_4_k_cu_84b8156a4cuda3std3__45__cpo5beginE[1];
.global .align 1 .b8 _ZN34_INTERNAL_2229cf49_4_k_cu_84b8156a4cuda3std3__45__cpo3endE[1];
.global .align 1 .b8 _ZN34_INTERNAL_2229cf49_4_k_cu_84b8156a4cuda3std3__45__cpo6cbeginE[1];
.global .align 1 .b8 _ZN34_INTERNAL_2229cf49_4_k_cu_84b8156a4cuda3std3__45__cpo4cendE[1];
.global .align 1 .b8 _ZN34_INTERNAL_2229cf49_4_k_cu_84b8156a4cuda3std3__45__cpo6rbeginE[1];
.global .align 1 .b8 _ZN34_INTERNAL_2229cf49_4_k_cu_84b8156a4cuda3std3__45__cpo4rendE[1];
.global .align 1 .b8 _ZN34_INTERNAL_2229cf49_4_k_cu_84b8156a4cuda3std3__45__cpo7crbeginE[1];
.global .align 1 .b8 _ZN34_INTERNAL_2229cf49_4_k_cu_84b8156a4cuda3std3__45__cpo5crendE[1];
.global .align 1 .b8 _ZN34_INTERNAL_2229cf49_4_k_cu_84b8156a4cuda3std3__436_GLOBAL__N__2229cf49_4_k_cu_84b8156a6ignoreE[1];
.global .align 1 .b8 _ZN34_INTERNAL_2229cf49_4_k_cu_84b8156a4cuda3std3__419piecewise_constructE[1];
.global .align 1 .b8 _ZN34_INTERNAL_2229cf49_4_k_cu_84b8156a4cuda3std3__48in_placeE[1];
.global .align 1 .b8 _ZN34_INTERNAL_2229cf49_4_k_cu_84b8156a4cuda3std3__420unreachable_sentinelE[1];
.global .align 1 .b8 _ZN34_INTERNAL_2229cf49_4_k_cu_84b8156a4cuda3std3__47nulloptE[1];
.global .align 1 .b8 _ZN34_INTERNAL_2229cf49_4_k_cu_84b8156a4cuda3std3__48unexpectE[1];
.global .align 1 .b8 _ZN34_INTERNAL_2229cf49_4_k_cu_84b8156a4cuda3std6ranges3__45__cpo4swapE[1];
.global .align 1 .b8 _ZN34_INTERNAL_2229cf49_4_k_cu_84b8156a4cuda3std6ranges3__45__cpo9iter_moveE[1];
.global .align 1 .b8 _ZN34_INTERNAL_2229cf49_4_k_cu_84b8156a4cuda3std6ranges3__45__cpo5beginE[1];
.global .align 1 .b8 _ZN34_INTERNAL_2229cf49_4_k_cu_84b8156a4cuda3std6ranges3__45__cpo3endE[1];
.global .align 1 .b8 _ZN34_INTERNAL_2229cf49_4_k_cu_84b8156a4cuda3std6ranges3__45__cpo6cbeginE[1];
.global .align 1 .b8 _ZN34_INTERNAL_2229cf49_4_k_cu_84b8156a4cuda3std6ranges3__45__cpo4cendE[1];
.global .align 1 .b8 _ZN34_INTERNAL_2229cf49_4_k_cu_84b8156a4cuda3std6ranges3__45__cpo7advanceE[1];
.global .align 1 .b8 _ZN34_INTERNAL_2229cf49_4_k_cu_84b8156a4cuda3std6ranges3__45__cpo9iter_swapE[1];
.global .align 1 .b8 _ZN34_INTERNAL_2229cf49_4_k_cu_84b8156a4cuda3std6ranges3__45__cpo4nextE[1];
.global .align 1 .b8 _ZN34_INTERNAL_2229cf49_4_k_cu_84b8156a4cuda3std6ranges3__45__cpo4prevE[1];
.global .align 1 .b8 _ZN34_INTERNAL_2229cf49_4_k_cu_84b8156a4cuda3std6ranges3__45__cpo4dataE[1];
.global .align 1 .b8 _ZN34_INTERNAL_2229cf49_4_k_cu_84b8156a4cuda3std6ranges3__45__cpo5cdataE[1];
.global .align 1 .b8 _ZN34_INTERNAL_2229cf49_4_k_cu_84b8156a4cuda3std6ranges3__45__cpo4sizeE[1];
.global .align 1 .b8 _ZN34_INTERNAL_2229cf49_4_k_cu_84b8156a4cuda3std6ranges3__45__cpo5ssizeE[1];
.global .align 1 .b8 _ZN34_INTERNAL_2229cf49_4_k_cu_84b8156a4cuda3std6ranges3__45__cpo8distanceE[1];
.global .align 1 .b8 _ZN34_INTERNAL_2229cf49_4_k_cu_84b8156a6thrust24THRUST_300001_SM_1000_NS8cuda_cub3parE[1];
.global .align 1 .b8 _ZN34_INTERNAL_2229cf49_4_k_cu_84b8156a6thrust24THRUST_300001_SM_1000_NS8cuda_cub10par_nosyncE[1];
.global .align 1 .b8 _ZN34_INTERNAL_2229cf49_4_k_cu_84b8156a6thrust24THRUST_300001_SM_1000_NS6system6detail10sequential3seqE[1];
.global .align 1 .b8 _ZN34_INTERNAL_2229cf49_4_k_cu_84b8156a6thrust24THRUST_300001_SM_1000_NS12placeholders2_1E[1];
.global .align 1 .b8 _ZN34_INTERNAL_2229cf49_4_k_cu_84b8156a6thrust24THRUST_300001_SM_1000_NS12placeholders2_2E[1];
.global .align 1 .b8 _ZN34_INTERNAL_2229cf49_4_k_cu_84b8156a6thrust24THRUST_300001_SM_1000_NS12placeholders2_3E[1];
.global .align 1 .b8 _ZN34_INTERNAL_2229cf49_4_k_cu_84b8156a6thrust24THRUST_300001_SM_1000_NS12placeholders2_4E[1];
.global .align 1 .b8 _ZN34_INTERNAL_2229cf49_4_k_cu_84b8156a6thrust24THRUST_300001_SM_1000_NS12placeholders2_5E[1];
.global .align 1 .b8 _ZN34_INTERNAL_2229cf49_4_k_cu_84b8156a6thrust24THRUST_300001_SM_1000_NS12placeholders2_6E[1];
.global .align 1 .b8 _ZN34_INTERNAL_2229cf49_4_k_cu_84b8156a6thrust24THRUST_300001_SM_1000_NS12placeholders2_7E[1];
.global .align 1 .b8 _ZN34_INTERNAL_2229cf49_4_k_cu_84b8156a6thrust24THRUST_300001_SM_1000_NS12placeholders2_8E[1];
.global .align 1 .b8 _ZN34_INTERNAL_2229cf49_4_k_cu_84b8156a6thrust24THRUST_300001_SM_1000_NS12placeholders2_9E[1];
.global .align 1 .b8 _ZN34_INTERNAL_2229cf49_4_k_cu_84b8156a6thrust24THRUST_300001_SM_1000_NS12placeholders3_10E[1];
.global .align 1 .b8 _ZN34_INTERNAL_2229cf49_4_k_cu_84b8156a6thrust24THRUST_300001_SM_1000_NS3seqE[1];

.visible .entry _Z13matmul_kernelPKdS0_Pdiii(
	.param .u64 .ptr .align 1 _Z13matmul_kernelPKdS0_Pdiii_param_0,
	.param .u64 .ptr .align 1 _Z13matmul_kernelPKdS0_Pdiii_param_1,
	.param .u64 .ptr .align 1 _Z13matmul_kernelPKdS0_Pdiii_param_2,
	.param .u32 _Z13matmul_kernelPKdS0_Pdiii_param_3,
	.param .u32 _Z13matmul_kernelPKdS0_Pdiii_param_4,
	.param .u32 _Z13matmul_kernelPKdS0_Pdiii_param_5
)
{
	.reg .pred 	%p<11>;
	.reg .b32 	%r<43>;
	.reg .b64 	%rd<39>;
	.reg .b64 	%fd<68>;

	ld.param.u64 	%rd4, [_Z13matmul_kernelPKdS0_Pdiii_param_0];
	ld.param.u64 	%rd5, [_Z13matmul_kernelPKdS0_Pdiii_param_1];
	ld.param.u64 	%rd3, [_Z13matmul_kernelPKdS0_Pdiii_param_2];
	ld.param.u32 	%r23, [_Z13matmul_kernelPKdS0_Pdiii_param_3];
	ld.param.u32 	%r21, [_Z13matmul_kernelPKdS0_Pdiii_param_4];
	ld.param.u32 	%r22, [_Z13matmul_kernelPKdS0_Pdiii_param_5];
	cvta.to.global.u64 	%rd1, %rd5;
	cvta.to.global.u64 	%rd2, %rd4;
	mov.u32 	%r24, %tid.x;
	mov.u32 	%r25, %ctaid.x;
	mov.u32 	%r26, %ntid.x;
	mad.lo.s32 	%r1, %r25, %r26, %r24;
	mul.lo.s32 	%r27, %r21, %r23;
	setp.ge.s32 	%p1, %r1, %r27;
	@%p1 bra 	$L__BB0_14;
	div.s32 	%r2, %r1, %r21;
	rem.s32 	%r3, %r1, %r22;
	setp.lt.s32 	%p2, %r21, 1;
	mov.f64 	%fd67, 0d0000000000000000;
	@%p2 bra 	$L__BB0_13;
	mul.lo.s32 	%r4, %r2, %r21;
	and.b32  	%r5, %r21, 7;
	setp.lt.u32 	%p3, %r21, 8;
	mov.f64 	%fd67, 0d0000000000000000;
	mov.b32 	%r41, 0;
	@%p3 bra 	$L__BB0_5;
	and.b32  	%r41, %r21, 2147483640;
	neg.s32 	%r39, %r41;
	shl.b32 	%r8, %r22, 3;
	mov.f64 	%fd67, 0d0000000000000000;
	mul.wide.s32 	%rd10, %r22, 8;
	mov.u32 	%r37, %r4;
	mov.u32 	%r38, %r3;
$L__BB0_4:
	.pragma "nounroll";
	mul.wide.s32 	%rd6, %r37, 8;
	add.s64 	%rd7, %rd2, %rd6;
	ld.global.f64 	%fd17, [%rd7];
	mul.wide.s32 	%rd8, %r38, 8;
	add.s64 	%rd9, %rd1, %rd8;
	ld.global.f64 	%fd18, [%rd9];
	fma.rn.f64 	%fd19, %fd17, %fd18, %fd67;
	ld.global.f64 	%fd20, [%rd7+8];
	add.s64 	%rd11, %rd9, %rd10;
	ld.global.f64 	%fd21, [%rd11];
	fma.rn.f64 	%fd22, %fd20, %fd21, %fd19;
	ld.global.f64 	%fd23, [%rd7+16];
	add.s64 	%rd12, %rd11, %rd10;
	ld.global.f64 	%fd24, [%rd12];
	fma.rn.f64 	%fd25, %fd23, %fd24, %fd22;
	ld.global.f64 	%fd26, [%rd7+24];
	add.s64 	%rd13, %rd12, %rd10;
	ld.global.f64 	%fd27, [%rd13];
	fma.rn.f64 	%fd28, %fd26, %fd27, %fd25;
	ld.global.f64 	%fd29, [%rd7+32];
	add.s64 	%rd14, %rd13, %rd10;
	ld.global.f64 	%fd30, [%rd14];
	fma.rn.f64 	%fd31, %fd29, %fd30, %fd28;
	ld.global.f64 	%fd32, [%rd7+40];
	add.s64 	%rd15, %rd14, %rd10;
	ld.global.f64 	%fd33, [%rd15];
	fma.rn.f64 	%fd34, %fd32, %fd33, %fd31;
	ld.global.f64 	%fd35, [%rd7+48];
	add.s64 	%rd16, %rd15, %rd10;
	ld.global.f64 	%fd36, [%rd16];
	fma.rn.f64 	%fd37, %fd35, %fd36, %fd34;
	ld.global.f64 	%fd38, [%rd7+56];
	add.s64 	%rd17, %rd16, %rd10;
	ld.global.f64 	%fd39, [%rd17];
	fma.rn.f64 	%fd67, %fd38, %fd39, %fd37;
	add.s32 	%r39, %r39, 8;
	add.s32 	%r38, %r38, %r8;
	add.s32 	%r37, %r37, 8;
	setp.ne.s32 	%p4, %r39, 0;
	@%p4 bra 	$L__BB0_4;
$L__BB0_5:
	setp.eq.s32 	%p5, %r5, 0;
	@%p5 bra 	$L__BB0_13;
	and.b32  	%r16, %r21, 3;
	setp.lt.u32 	%p6, %r5, 4;
	@%p6 bra 	$L__BB0_8;
	add.s32 	%r29, %r41, %r4;
	mul.wide.s32 	%rd18, %r29, 8;
	add.s64 	%rd19, %rd2, %rd18;
	ld.global.f64 	%fd41, [%rd19];
	mad.lo.s32 	%r30, %r41, %r22, %r3;
	mul.wide.s32 	%rd20, %r30, 8;
	add.s64 	%rd21, %rd1, %rd20;
	ld.global.f64 	%fd42, [%rd21];
	fma.rn.f64 	%fd43, %fd41, %fd42, %fd67;
	ld.global.f64 	%fd44, [%rd19+8];
	mul.wide.s32 	%rd22, %r22, 8;
	add.s64 	%rd23, %rd21, %rd22;
	ld.global.f64 	%fd45, [%rd23];
	fma.rn.f64 	%fd46, %fd44, %fd45, %fd43;
	ld.global.f64 	%fd47, [%rd19+16];
	add.s64 	%rd24, %rd23, %rd22;
	ld.global.f64 	%fd48, [%rd24];
	fma.rn.f64 	%fd49, %fd47, %fd48, %fd46;
	ld.global.f64 	%fd50, [%rd19+24];
	add.s64 	%rd25, %rd24, %rd22;
	ld.global.f64 	%fd51, [%rd25];
	fma.rn.f64 	%fd67, %fd50, %fd51, %fd49;
	add.s32 	%r41, %r41, 4;
$L__BB0_8:
	setp.eq.s32 	%p7, %r16, 0;
	@%p7 bra 	$L__BB0_13;
	setp.eq.s32 	%p8, %r16, 1;
	@%p8 bra 	$L__BB0_11;
	add.s32 	%r31, %r41, %r4;
	mul.wide.s32 	%rd26, %r31, 8;
	add.s64 	%rd27, %rd2, %rd26;
	ld.global.f64 	%fd53, [%rd27];
	mad.lo.s32 	%r32, %r41, %r22, %r3;
	mul.wide.s32 	%rd28, %r32, 8;
	add.s64 	%rd29, %rd1, %rd28;
	ld.global.f64 	%fd54, [%rd29];
	fma.rn.f64 	%fd55, %fd53, %fd54, %fd67;
	ld.global.f64 	%fd56, [%rd27+8];
	mul.wide.s32 	%rd30, %r22, 8;
	add.s64 	%rd31, %rd29, %rd30;
	ld.global.f64 	%fd57, [%rd31];
	fma.rn.f64 	%fd67, %fd56, %fd57, %fd55;
	add.s32 	%r41, %r41, 2;
$L__BB0_11:
	and.b32  	%r33, %r21, 1;
	setp.eq.b32 	%p9, %r33, 1;
	not.pred 	%p10, %p9;
	@%p10 bra 	$L__BB0_13;
	add.s32 	%r34, %r41, %r4;
	mul.wide.s32 	%rd32, %r34, 8;
	add.s64 	%rd33, %rd2, %rd32;
	ld.global.f64 	%fd58, [%rd33];
	mad.lo.s32 	%r35, %r41, %r22, %r3;
	mul.wide.s32 	%rd34, %r35, 8;
	add.s64 	%rd35, %rd1, %rd34;
	ld.global.f64 	%fd59, [%rd35];
	fma.rn.f64 	%fd67, %fd58, %fd59, %fd67;
$L__BB0_13:
	mad.lo.s32 	%r36, %r2, %r22, %r3;
	cvta.to.global.u64 	%rd36, %rd3;
	mul.wide.s32 	%rd37, %r36, 8;
	add.s64 	%rd38, %rd36, %rd37;
	st.global.f64 	[%rd38], %fd67;
$L__BB0_14:
	ret;

}
	// .globl	_Z19matmul_kernel_tiledPKdS0_Pdiii
.visible .entry _Z19matmul_kernel_tiledPKdS0_Pdiii(
	.param .u64 .ptr .align 1 _Z19matmul_kernel_tiledPKdS0_Pdiii_param_0,
	.param .u64 .ptr .align 1 _Z19matmul_kernel_tiledPKdS0_Pdiii_param_1,
	.param .u64 .ptr .align 1 _Z19matmul_kernel_tiledPKdS0_Pdiii_param_2,
	.param .u32 _Z19matmul_kernel_tiledPKdS0_Pdiii_param_3,
	.param .u32 _Z19matmul_kernel_tiledPKdS0_Pdiii_param_4,
	.param .u32 _Z19matmul_kernel_tiledPKdS0_Pdiii_param_5
)
{
	.reg .pred 	%p<17>;
	.reg .b32 	%r<70>;
	.reg .b64 	%rd<42>;
	.reg .b64 	%fd<37>;
	// demoted variable
	.shared .align 8 .f64 _ZZ19matmul_kernel_tiledPKdS0_PdiiiE4smem;
	ld.param.u64 	%rd10, [_Z19matmul_kernel_tiledPKdS0_Pdiii_param_0];
	ld.param.u64 	%rd11, [_Z19matmul_kernel_tiledPKdS0_Pdiii_param_2];
	ld.param.u32 	%r34, [_Z19matmul_kernel_tiledPKdS0_Pdiii_param_3];
	ld.param.u32 	%r35, [_Z19matmul_kernel_tiledPKdS0_Pdiii_param_4];
	ld.param.u32 	%r36, [_Z19matmul_kernel_tiledPKdS0_Pdiii_param_5];
	cvta.to.global.u64 	%rd1, %rd11;
	cvta.to.global.u64 	%rd2, %rd10;
	mov.u32 	%r37, %ntid.x;
	mov.u32 	%r38, %ntid.y;
	mul.lo.s32 	%r1, %r37, %r38;
	mov.u32 	%r39, %tid.x;
	mov.u32 	%r40, %tid.y;
	mad.lo.s32 	%r2, %r40, %r37, %r39;
	setp.ne.s32 	%p1, %r2, 0;
	@%p1 bra 	$L__BB1_2;
	mov.b64 	%rd12, 0;
	st.shared.u64 	[_ZZ19matmul_kernel_tiledPKdS0_PdiiiE4smem], %rd12;
$L__BB1_2:
	mov.u32 	%r41, %ctaid.y;
	mul.lo.s32 	%r63, %r1, %r41;
	add.s32 	%r42, %r63, %r1;
	min.s32 	%r4, %r35, %r42;
	setp.ge.s32 	%p2, %r63, %r4;
	@%p2 bra 	$L__BB1_26;
	add.s32 	%r43, %r1, %r35;
	add.s32 	%r44, %r43, -1;
	div.s32 	%r45, %r44, %r1;
	mov.u32 	%r46, %ctaid.x;
	div.u32 	%r47, %r46, %r45;
	mul.lo.s32 	%r48, %r47, %r45;
	sub.s32 	%r49, %r46, %r48;
	mad.lo.s32 	%r5, %r49, %r1, %r2;
	mul.lo.s32 	%r6, %r5, %r36;
	mul.lo.s32 	%r7, %r47, %r1;
	add.s32 	%r50, %r7, %r1;
	min.s32 	%r8, %r34, %r50;
	sub.s32 	%r51, %r8, %r7;
	and.b32  	%r9, %r51, 3;
	mad.lo.s32 	%r52, %r7, %r34, %r5;
	mul.wide.s32 	%rd13, %r52, 8;
	add.s64 	%rd3, %rd2, %rd13;
	mul.lo.s32 	%r10, %r7, %r36;
	mul.wide.s32 	%rd4, %r34, 8;
	add.s64 	%rd5, %rd3, %rd4;
	add.s32 	%r11, %r10, %r36;
	add.s32 	%r12, %r11, %r36;
	shl.b32 	%r13, %r36, 2;
$L__BB1_4:
	ld.param.u64 	%rd41, [_Z19matmul_kernel_tiledPKdS0_Pdiii_param_1];
	setp.ge.s32 	%p3, %r7, %r8;
	add.s32 	%r53, %r63, %r6;
	cvta.to.global.u64 	%rd14, %rd41;
	mul.wide.s32 	%rd15, %r53, 8;
	add.s64 	%rd16, %rd14, %rd15;
	ld.global.f64 	%fd1, [%rd16];
	@%p3 bra 	$L__BB1_25;
	setp.eq.s32 	%p4, %r9, 0;
	mov.u32 	%r64, %r7;
	@%p4 bra 	$L__BB1_14;
	setp.ne.s32 	%p5, %r2, 0;
	ld.global.f64 	%fd2, [%rd3];
	mul.f64 	%fd3, %fd1, %fd2;
	atom.shared.add.f64 	%fd4, [_ZZ19matmul_kernel_tiledPKdS0_PdiiiE4smem], %fd3;
	bar.sync 	0;
	@%p5 bra 	$L__BB1_8;
	add.s32 	%r54, %r10, %r63;
	mul.wide.s32 	%rd17, %r54, 8;
	add.s64 	%rd18, %rd1, %rd17;
	ld.shared.f64 	%fd5, [_ZZ19matmul_kernel_tiledPKdS0_PdiiiE4smem];
	atom.global.add.f64 	%fd6, [%rd18], %fd5;
	mov.b64 	%rd19, 0;
	st.shared.u64 	[_ZZ19matmul_kernel_tiledPKdS0_PdiiiE4smem], %rd19;
$L__BB1_8:
	add.s32 	%r64, %r7, 1;
	setp.eq.s32 	%p6, %r9, 1;
	@%p6 bra 	$L__BB1_14;
	ld.global.f64 	%fd7, [%rd5];
	mul.f64 	%fd8, %fd1, %fd7;
	atom.shared.add.f64 	%fd9, [_ZZ19matmul_kernel_tiledPKdS0_PdiiiE4smem], %fd8;
	bar.sync 	0;
	@%p5 bra 	$L__BB1_11;
	add.s32 	%r55, %r11, %r63;
	mul.wide.s32 	%rd20, %r55, 8;
	add.s64 	%rd21, %rd1, %rd20;
	ld.shared.f64 	%fd10, [_ZZ19matmul_kernel_tiledPKdS0_PdiiiE4smem];
	atom.global.add.f64 	%fd11, [%rd21], %fd10;
	mov.b64 	%rd22, 0;
	st.shared.u64 	[_ZZ19matmul_kernel_tiledPKdS0_PdiiiE4smem], %rd22;
$L__BB1_11:
	add.s32 	%r64, %r7, 2;
	setp.eq.s32 	%p8, %r9, 2;
	@%p8 bra 	$L__BB1_14;
	add.s32 	%r64, %r7, 3;
	add.s64 	%rd23, %rd5, %rd4;
	ld.global.f64 	%fd12, [%rd23];
	mul.f64 	%fd13, %fd1, %fd12;
	atom.shared.add.f64 	%fd14, [_ZZ19matmul_kernel_tiledPKdS0_PdiiiE4smem], %fd13;
	bar.sync 	0;
	@%p5 bra 	$L__BB1_14;
	add.s32 	%r56, %r12, %r63;
	mul.wide.s32 	%rd24, %r56, 8;
	add.s64 	%rd25, %rd1, %rd24;
	ld.shared.f64 	%fd15, [_ZZ19matmul_kernel_tiledPKdS0_PdiiiE4smem];
	atom.global.add.f64 	%fd16, [%rd25], %fd15;
	mov.b64 	%rd26, 0;
	st.shared.u64 	[_ZZ19matmul_kernel_tiledPKdS0_PdiiiE4smem], %rd26;
$L__BB1_14:
	sub.s32 	%r57, %r7, %r8;
	setp.gt.u32 	%p10, %r57, -4;
	@%p10 bra 	$L__BB1_25;
	add.s32 	%r58, %r64, 3;
	mad.lo.s32 	%r68, %r36, %r58, %r63;
	add.s32 	%r59, %r64, 2;
	mad.lo.s32 	%r67, %r36, %r59, %r63;
	mul.lo.s32 	%r60, %r36, %r64;
	add.s32 	%r61, %r60, %r36;
	add.s32 	%r66, %r63, %r61;
	add.s32 	%r65, %r63, %r60;
$L__BB1_16:
	setp.ne.s32 	%p11, %r2, 0;
	mad.lo.s32 	%r62, %r64, %r34, %r5;
	mul.wide.s32 	%rd27, %r62, 8;
	add.s64 	%rd6, %rd2, %rd27;
	ld.global.f64 	%fd17, [%rd6];
	mul.f64 	%fd18, %fd1, %fd17;
	atom.shared.add.f64 	%fd19, [_ZZ19matmul_kernel_tiledPKdS0_PdiiiE4smem], %fd18;
	bar.sync 	0;
	@%p11 bra 	$L__BB1_18;
	mul.wide.s32 	%rd28, %r65, 8;
	add.s64 	%rd29, %rd1, %rd28;
	ld.shared.f64 	%fd20, [_ZZ19matmul_kernel_tiledPKdS0_PdiiiE4smem];
	atom.global.add.f64 	%fd21, [%rd29], %fd20;
	mov.b64 	%rd30, 0;
	st.shared.u64 	[_ZZ19matmul_kernel_tiledPKdS0_PdiiiE4smem], %rd30;
$L__BB1_18:
	add.s64 	%rd7, %rd6, %rd4;
	ld.global.f64 	%fd22, [%rd7];
	mul.f64 	%fd23, %fd1, %fd22;
	atom.shared.add.f64 	%fd24, [_ZZ19matmul_kernel_tiledPKdS0_PdiiiE4smem], %fd23;
	bar.sync 	0;
	@%p11 bra 	$L__BB1_20;
	mul.wide.s32 	%rd31, %r66, 8;
	add.s64 	%rd32, %rd1, %rd31;
	ld.shared.f64 	%fd25, [_ZZ19matmul_kernel_tiledPKdS0_PdiiiE4smem];
	atom.global.add.f64 	%fd26, [%rd32], %fd25;
	mov.b64 	%rd33, 0;
	st.shared.u64 	[_ZZ19matmul_kernel_tiledPKdS0_PdiiiE4smem], %rd33;
$L__BB1_20:
	add.s64 	%rd8, %rd7, %rd4;
	ld.global.f64 	%fd27, [%rd8];
	mul.f64 	%fd28, %fd1, %fd27;
	atom.shared.add.f64 	%fd29, [_ZZ19matmul_kernel_tiledPKdS0_PdiiiE4smem], %fd28;
	bar.sync 	0;
	@%p11 bra 	$L__BB1_22;
	mul.wide.s32 	%rd34, %r67, 8;
	add.s64 	%rd35, %rd1, %rd34;
	ld.shared.f64 	%fd30, [_ZZ19matmul_kernel_tiledPKdS0_PdiiiE4smem];
	atom.global.add.f64 	%fd31, [%rd35], %fd30;
	mov.b64 	%rd36, 0;
	st.shared.u64 	[_ZZ19matmul_kernel_tiledPKdS0_PdiiiE4smem], %rd36;
$L__BB1_22:
	add.s64 	%rd37, %rd8, %rd4;
	ld.global.f64 	%fd32, [%rd37];
	mul.f64 	%fd33, %fd1, %fd32;
	atom.shared.add.f64 	%fd34, [_ZZ19matmul_kernel_tiledPKdS0_PdiiiE4smem], %fd33;
	bar.sync 	0;
	@%p11 bra 	$L__BB1_24;
	mul.wide.s32 	%rd38, %r68, 8;
	add.s64 	%rd39, %rd1, %rd38;
	ld.shared.f64 	%fd35, [_ZZ19matmul_kernel_tiledPKdS0_PdiiiE4smem];
	atom.global.add.f64 	%fd36, [%rd39], %fd35;
	mov.b64 	%rd40, 0;
	st.shared.u64 	[_ZZ19matmul_kernel_tiledPKdS0_PdiiiE4smem], %rd40;
$L__BB1_24:
	add.s32 	%r64, %r64, 4;
	add.s32 	%r68, %r68, %r13;
	add.s32 	%r67, %r67, %r13;
	add.s32 	%r66, %r66, %r13;
	add.s32 	%r65, %r65, %r13;
	setp.lt.s32 	%p15, %r64, %r8;
	@%p15 bra 	$L__BB1_16;
$L__BB1_25:
	add.s32 	%r63, %r63, 1;
	setp.lt.s32 	%p16, %r63, %r4;
	@%p16 bra 	$L__BB1_4;
$L__BB1_26:
	ret;

}
	// .globl	_ZN3cub18CUB_300001_SM_10006detail11EmptyKernelIvEEvv
.visible .entry _ZN3cub18CUB_300001_SM_10006detail11EmptyKernelIvEEvv()
{


	ret;

}
	// .globl	_ZN3cub18CUB_300001_SM_10006detail8for_each13static_kernelINS2_12policy_hub_t12policy_500_tElN6thrust24THRUST_300001_SM_1000_NS8cuda_cub6__fill7functorINS7_10device_ptrIdEEiEEEEvT0_T1_
.visible .entry _ZN3cub18CUB_300001_SM_10006detail8for_each13static_kernelINS2_12policy_hub_t12policy_500_tElN6thrust24THRUST_300001_SM_1000_NS8cuda_cub6__fill7functorINS7_10device_ptrIdEEiEEEEvT0_T1_(
	.param .u64 _ZN3cub18CUB_300001_SM_10006detail8for_each13static_kernelINS2_12policy_hub_t12policy_500_tElN6thrust24THRUST_300001_SM_1000_NS8cuda_cub6__fill7functorINS7_10device_ptrIdEEiEEEEvT0_T1__param_0,
	.param .align 8 .b8 _ZN3cub18CUB_300001_SM_10006detail8for_each13static_kernelINS2_12policy_hub_t12policy_500_tElN6thrust24THRUST_300001_SM_1000_NS8cuda_cub6__fill7functorINS7_10device_ptrIdEEiEEEEvT0_T1__param_1[16]
)
.maxntid 256
{
	.reg .pred 	%p<4>;
	.reg .b16 	%rs<5>;
	.reg .b32 	%r<11>;
	.reg .b64 	%rd<17>;
	.reg .b64 	%fd<3>;

	ld.param.u32 	%r2, [_ZN3cub18CUB_300001_SM_10006detail8for_each13static_kernelINS2_12policy_hub_t12policy_500_tElN6thrust24THRUST_300001_SM_1000_NS8cuda_cub6__fill7functorINS7_10device_ptrIdEEiEEEEvT0_T1__param_1+8];
	ld.param.u64 	%rd5, [_ZN3cub18CUB_300001_SM_10006detail8for_each13static_kernelINS2_12policy_hub_t12policy_500_tElN6thrust24THRUST_300001_SM_1000_NS8cuda_cub6__fill7functorINS7_10device_ptrIdEEiEEEEvT0_T1__param_1];
	ld.param.u64 	%rd6, [_ZN3cub18CUB_300001_SM_10006detail8for_each13static_kernelINS2_12policy_hub_t12policy_500_tElN6thrust24THRUST_300001_SM_1000_NS8cuda_cub6__fill7functorINS7_10device_ptrIdEEiEEEEvT0_T1__param_0];
	mov.u32 	%r8, %ctaid.x;
	mul.wide.u32 	%rd1, %r8, 512;
	sub.s64 	%rd2, %rd6, %rd1;
	setp.lt.s64 	%p1, %rd2, 512;
	@%p1 bra 	$L__BB3_2;
	cvt.rn.f64.s32 	%fd2, %r2;
	mov.u32 	%r10, %tid.x;
	cvta.to.global.u64 	%rd12, %rd5;
	cvt.u64.u32 	%rd13, %r10;
	add.s64 	%rd14, %rd1, %rd13;
	shl.b64 	%rd15, %rd14, 3;
	add.s64 	%rd16, %rd12, %rd15;
	st.global.f64 	[%rd16], %fd2;
	st.global.f64 	[%rd16+2048], %fd2;
	bra.uni 	$L__BB3_6;
$L__BB3_2:
	cvta.to.global.u64 	%rd7, %rd5;
	mov.u32 	%r1, %tid.x;
	cvt.s64.s32 	%rd3, %rd2;
	cvt.rn.f64.s32 	%fd1, %r2;
	cvt.u64.u32 	%rd8, %r1;
	setp.le.s64 	%p2, %rd3, %rd8;
	add.s64 	%rd9, %rd1, %rd8;
	shl.b64 	%rd10, %rd9, 3;
	add.s64 	%rd4, %rd7, %rd10;
	@%p2 bra 	$L__BB3_4;
	st.global.f64 	[%rd4], %fd1;
$L__BB3_4:
	add.s32 	%r9, %r1, 256;
	cvt.u64.u32 	%rd11, %r9;
	setp.le.s64 	%p3, %rd3, %rd11;
	@%p3 bra 	$L__BB3_6;
	st.global.f64 	[%rd4+2048], %fd1;
$L__BB3_6:
	ret;

}
	// .globl	_ZN3cub18CUB_300001_SM_10006detail8for_each13static_kernelINS2_12policy_hub_t12policy_500_tEmN6thrust24THRUST_300001_SM_1000_NS8cuda_cub20__uninitialized_fill7functorINS7_10device_ptrIdEEdEEEEvT0_T1_
.visible .entry _ZN3cub18CUB_300001_SM_10006detail8for_each13static_kernelINS2_12policy_hub_t12policy_500_tEmN6thrust24THRUST_300001_SM_1000_NS8cuda_cub20__uninitialized_fill7functorINS7_10device_ptrIdEEdEEEEvT0_T1_(
	.param .u64 _ZN3cub18CUB_300001_SM_10006detail8for_each13static_kernelINS2_12policy_hub_t12policy_500_tEmN6thrust24THRUST_300001_SM_1000_NS8cuda_cub20__uninitialized_fill7functorINS7_10device_ptrIdEEdEEEEvT0_T1__param_0,
	.param .align 8 .b8 _ZN3cub18CUB_300001_SM_10006detail8for_each13static_kernelINS2_12policy_hub_t12policy_500_tEmN6thrust24THRUST_300001_SM_1000_NS8cuda_cub20__uninitialized_fill7functorINS7_10device_ptrIdEEdEEEEvT0_T1__param_1[16]
)
.maxntid 256
{
	.reg .pred 	%p<4>;
	.reg .b32 	%r<5>;
	.reg .b64 	%rd<16>;
	.reg .b64 	%fd<3>;

	ld.param.f64 	%fd2, [_ZN3cub18CUB_300001_SM_10006detail8for_each13static_kernelINS2_12policy_hub_t12policy_500_tEmN6thrust24THRUST_300001_SM_1000_NS8cuda_cub20__uninitialized_fill7functorINS7_10device_ptrIdEEdEEEEvT0_T1__param_1+8];
	ld.param.u64 	%rd4, [_ZN3cub18CUB_300001_SM_10006detail8for_each13static_kernelINS2_12policy_hub_t12policy_500_tEmN6thrust24THRUST_300001_SM_1000_NS8cuda_cub20__uninitialized_fill7functorINS7_10device_ptrIdEEdEEEEvT0_T1__param_1];
	ld.param.u64 	%rd5, [_ZN3cub18CUB_300001_SM_10006detail8for_each13static_kernelINS2_12policy_hub_t12policy_500_tEmN6thrust24THRUST_300001_SM_1000_NS8cuda_cub20__uninitialized_fill7functorINS7_10device_ptrIdEEdEEEEvT0_T1__param_0];
	mov.u32 	%r2, %ctaid.x;
	mul.wide.u32 	%rd1, %r2, 512;
	sub.s64 	%rd2, %rd5, %rd1;
	setp.lt.u64 	%p1, %rd2, 512;
	@%p1 bra 	$L__BB4_2;
	mov.u32 	%r4, %tid.x;
	cvta.to.global.u64 	%rd11, %rd4;
	cvt.u64.u32 	%rd12, %r4;
	add.s64 	%rd13, %rd1, %rd12;
	shl.b64 	%rd14, %rd13, 3;
	add.s64 	%rd15, %rd11, %rd14;
	st.global.f64 	[%rd15], %fd2;
	st.global.f64 	[%rd15+2048], %fd2;
	bra.uni 	$L__BB4_6;
$L__BB4_2:
	cvta.to.global.u64 	%rd6, %rd4;
	mov.u32 	%r1, %tid.x;
	cvt.u64.u32 	%rd7, %r1;
	setp.le.u64 	%p2, %rd2, %rd7;
	add.s64 	%rd8, %rd1, %rd7;
	shl.b64 	%rd9, %rd8, 3;
	add.s64 	%rd3, %rd6, %rd9;
	@%p2 bra 	$L__BB4_4;
	st.global.f64 	[%rd3], %fd2;
$L__BB4_4:
	add.s32 	%r3, %r1, 256;
	cvt.u64.u32 	%rd10, %r3;
	setp.le.u64 	%p3, %rd2, %rd10;
	@%p3 bra 	$L__BB4_6;
	st.global.f64 	[%rd3+2048], %fd2;
$L__BB4_6:
	ret;

}
	// .globl	_ZN3cub18CUB_300001_SM_10006detail8for_each13static_kernelINS2_12policy_hub_t12policy_500_tElN6thrust24THRUST_300001_SM_1000_NS8cuda_cub6__fill7functorINS7_6detail15normal_iteratorINS7_10device_ptrIdEEEEiEEEEvT0_T1_
.visible .entry _ZN3cub18CUB_300001_SM_10006detail8for_each13static_kernelINS2_12policy_hub_t12policy_500_tElN6thrust24THRUST_300001_SM_1000_NS8cuda_cub6__fill7functorINS7_6detail15normal_iteratorINS7_10device_ptrIdEEEEiEEEEvT0_T1_(
	.param .u64 _ZN3cub18CUB_300001_SM_10006detail8for_each13static_kernelINS2_12policy_hub_t12policy_500_tElN6thrust24THRUST_300001_SM_1000_NS8cuda_cub6__fill7functorINS7_6detail15normal_iteratorINS7_10device_ptrIdEEEEiEEEEvT0_T1__param_0,
	.param .align 8 .b8 _ZN3cub18CUB_300001_SM_10006detail8for_each13static_kernelINS2_12policy_hub_t12policy_500_tElN6thrust24THRUST_300001_SM_1000_NS8cuda_cub6__fill7functorINS7_6detail15normal_iteratorINS7_10device_ptrIdEEEEiEEEEvT0_T1__param_1[16]
)
.maxntid 256
{
	.reg .pred 	%p<4>;
	.reg .b16 	%rs<5>;
	.reg .b32 	%r<11>;
	.reg .b64 	%rd<17>;
	.reg .b64 	%fd<3>;

	ld.param.u32 	%r2, [_ZN3cub18CUB_300001_SM_10006detail8for_each13static_kernelINS2_12policy_hub_t12policy_500_tElN6thrust24THRUST_300001_SM_1000_NS8cuda_cub6__fill7functorINS7_6detail15normal_iteratorINS7_10device_ptrIdEEEEiEEEEvT0_T1__param_1+8];
	ld.param.u64 	%rd5, [_ZN3cub18CUB_300001_SM_10006detail8for_each13static_kernelINS2_12policy_hub_t12policy_500_tElN6thrust24THRUST_300001_SM_1000_NS8cuda_cub6__fill7functorINS7_6detail15normal_iteratorINS7_10device_ptrIdEEEEiEEEEvT0_T1__param_1];
	ld.param.u64 	%rd6, [_ZN3cub18CUB_300001_SM_10006detail8for_each13static_kernelINS2_12policy_hub_t12policy_500_tElN6thrust24THRUST_300001_SM_1000_NS8cuda_cub6__fill7functorINS7_6detail15normal_iteratorINS7_10device_ptrIdEEEEiEEEEvT0_T1__param_0];
	mov.u32 	%r8, %ctaid.x;
	mul.wide.u32 	%rd1, %r8, 512;
	sub.s64 	%rd2, %rd6, %rd1;
	setp.lt.s64 	%p1, %rd2, 512;
	@%p1 bra 	$L__BB5_2;
	cvt.rn.f64.s32 	%fd2, %r2;
	mov.u32 	%r10, %tid.x;
	cvta.to.global.u64 	%rd12, %rd5;
	cvt.u64.u32 	%rd13, %r10;
	add.s64 	%rd14, %rd1, %rd13;
	shl.b64 	%rd15, %rd14, 3;
	add.s64 	%rd16, %rd12, %rd15;
	st.global.f64 	[%rd16], %fd2;
	st.global.f64 	[%rd16+2048], %fd2;
	bra.uni 	$L__BB5_6;
$L__BB5_2:
	cvta.to.global.u64 	%rd7, %rd5;
	mov.u32 	%r1, %tid.x;
	cvt.s64.s32 	%rd3, %rd2;
	cvt.rn.f64.s32 	%fd1, %r2;
	cvt.u64.u32 	%rd8, %r1;
	setp.le.s64 	%p2, %rd3, %rd8;
	add.s64 	%rd9, %rd1, %rd8;
	shl.b64 	%rd10, %rd9, 3;
	add.s64 	%rd4, %rd7, %rd10;
	@%p2 bra 	$L__BB5_4;
	st.global.f64 	[%rd4], %fd1;
$L__BB5_4:
	add.s32 	%r9, %r1, 256;
	cvt.u64.u32 	%rd11, %r9;
	setp.le.s64 	%p3, %rd3, %rd11;
	@%p3 bra 	$L__BB5_6;
	st.global.f64 	[%rd4+2048], %fd1;
$L__BB5_6:
	ret;

}


// ===== COMPILED SASS (sm_100) =====

	.target	sm_100

	.elftype	@"ET_EXEC"


//--------------------- .note.nv.tkinfo           --------------------------
	.section	.note.nv.tkinfo,"",@"SHT_NOTE"
	.sectionflags	@"SHF_NOTE_NV_TKINFO"
	.tkinfo
        /*0018*/ 	.word	0x00000002
        /*0030*/ 	.string	""
        /*0030*/ 	.string	"ptxas"
        /*0030*/ 	.string	"Cuda compilation tools, release 13.0, V13.0.88"
        /*0030*/ 	.string	"Build cuda_13.0.r13.0/compiler.36424714_0"
        /*0030*/ 	.string	"-arch sm_100 -m 64 "



//--------------------- .note.nv.cuinfo           --------------------------
	.section	.note.nv.cuinfo,"",@"SHT_NOTE"
	.sectionflags	@"SHF_NOTE_NV_CUINFO"
        /*0018*/ 	.short	0x0002
        /*001a*/ 	.short	0x0064
        /*001c*/ 	.short	0x0082
	.zero		2


//--------------------- .nv.info                  --------------------------
	.section	.nv.info,"",@"SHT_CUDA_INFO"
	.align	4


	//----- nvinfo : EIATTR_REGCOUNT
	.align		4
        /*0000*/ 	.byte	0x04, 0x2f
        /*0002*/ 	.short	(.L_44 - .L_43)
	.align		4
.L_43:
        /*0004*/ 	.word	index@(_Z13matmul_kernelPKdS0_Pdiii)
        /*0008*/ 	.word	0x00000020


	//----- nvinfo : EIATTR_FRAME_SIZE
	.align		4
.L_44:
        /*000c*/ 	.byte	0x04, 0x11
        /*000e*/ 	.short	(.L_46 - .L_45)
	.align		4
.L_45:
        /*0010*/ 	.word	index@(_Z13matmul_kernelPKdS0_Pdiii)
        /*0014*/ 	.word	0x00000000


	//----- nvinfo : EIATTR_REGCOUNT
	.align		4
.L_46:
        /*0018*/ 	.byte	0x04, 0x2f
        /*001a*/ 	.short	(.L_48 - .L_47)
	.align		4
.L_47:
        /*001c*/ 	.word	index@(_Z19matmul_kernel_tiledPKdS0_Pdiii)
        /*0020*/ 	.word	0x00000022


	//----- nvinfo : EIATTR_FRAME_SIZE
	.align		4
.L_48:
        /*0024*/ 	.byte	0x04, 0x11
        /*0026*/ 	.short	(.L_50 - .L_49)
	.align		4
.L_49:
        /*0028*/ 	.word	index@(_Z19matmul_kernel_tiledPKdS0_Pdiii)
        /*002c*/ 	.word	0x00000000


	//----- nvinfo : EIATTR_REGCOUNT
	.align		4
.L_50:
        /*0030*/ 	.byte	0x04, 0x2f
        /*0032*/ 	.short	(.L_52 - .L_51)
	.align		4
.L_51:
        /*0034*/ 	.word	index@(_ZN3cub18CUB_300001_SM_10006detail11EmptyKernelIvEEvv)
        /*0038*/ 	.word	0x00000004


	//----- nvinfo : EIATTR_FRAME_SIZE
	.align		4
.L_52:
        /*003c*/ 	.byte	0x04, 0x11
        /*003e*/ 	.short	(.L_54 - .L_53)
	.align		4
.L_53:
        /*0040*/ 	.word	index@(_ZN3cub18CUB_300001_SM_10006detail11EmptyKernelIvEEvv)
        /*0044*/ 	.word	0x00000000


	//----- nvinfo : EIATTR_REGCOUNT
	.align		4
.L_54:
        /*0048*/ 	.byte	0x04, 0x2f
        /*004a*/ 	.short	(.L_56 - .L_55)
	.align		4
.L_55:
        /*004c*/ 	.word	index@(_ZN3cub18CUB_300001_SM_10006detail8for_each13static_kernelINS2_12policy_hub_t12policy_500_tElN6thrust24THRUST_300001_SM_1000_NS8cuda_cub6__fill7functorINS7_10device_ptrIdEEiEEEEvT0_T1_)
        /*0050*/ 	.word	0x00000009


	//----- nvinfo : EIATTR_FRAME_SIZE
	.align		4
.L_56:
        /*0054*/ 	.byte	0x04, 0x11
        /*0056*/ 	.short	(.L_58 - .L_57)
	.align		4
.L_57:
        /*0058*/ 	.word	index@(_ZN3cub18CUB_300001_SM_10006detail8for_each13static_kernelINS2_12policy_hub_t12policy_500_tElN6thrust24THRUST_300001_SM_1000_NS8cuda_cub6__fill7functorINS7_10device_ptrIdEEiEEEEvT0_T1_)
        /*005c*/ 	.word	0x00000000


	//----- nvinfo : EIATTR_REGCOUNT
	.align		4
.L_58:
        /*0060*/ 	.byte	0x04, 0x2f
        /*0062*/ 	.short	(.L_60 - .L_59)
	.align		4
.L_59:
        /*0064*/ 	.word	index@(_ZN3cub18CUB_300001_SM_10006detail8for_each13static_kernelINS2_12policy_hub_t12policy_500_tEmN6thrust24THRUST_300001_SM_1000_NS8cuda_cub20__uninitialized_fill7functorINS7_10device_ptrIdEEdEEEEvT0_T1_)
        /*0068*/ 	.word	0x00000009


	//----- nvinfo : EIATTR_FRAME_SIZE
	.align		4
.L_60:
        /*006c*/ 	.byte	0x04, 0x11
        /*006e*/ 	.short	(.L_62 - .L_61)
	.align		4
.L_61:
        /*0070*/ 	.word	index@(_ZN3cub18CUB_300001_SM_10006detail8for_each13static_kernelINS2_12policy_hub_t12policy_500_tEmN6thrust24THRUST_300001_SM_1000_NS8cuda_cub20__uninitialized_fill7functorINS7_10device_ptrIdEEdEEEEvT0_T1_)
        /*0074*/ 	.word	0x00000000


	//----- nvinfo : EIATTR_REGCOUNT
	.align		4
.L_62:
        /*0078*/ 	.byte	0x04, 0x2f
        /*007a*/ 	.short	(.L_64 - .L_63)
	.align		4
.L_63:
        /*007c*/ 	.word	index@(_ZN3cub18CUB_300001_SM_10006detail8for_each13static_kernelINS2_12policy_hub_t12policy_500_tElN6thrust24THRUST_300001_SM_1000_NS8cuda_cub6__fill7functorINS7_6detail15normal_iteratorINS7_10device_ptrIdEEEEiEEEEvT0_T1_)
        /*0080*/ 	.word	0x00000009


	//----- nvinfo : EIATTR_FRAME_SIZE
	.align		4
.L_64:
        /*0084*/ 	.byte	0x04, 0x11
        /*0086*/ 	.short	(.L_66 - .L_65)
	.align		4
.L_65:
        /*0088*/ 	.word	index@(_ZN3cub18CUB_300001_SM_10006detail8for_each13static_kernelINS2_12policy_hub_t12policy_500_tElN6thrust24THRUST_300001_SM_1000_NS8cuda_cub6__fill7functorINS7_6detail15normal_iteratorINS7_10device_ptrIdEEEEiEEEEvT0_T1_)
        /*008c*/ 	.word	0x00000000


	//----- nvinfo : EIATTR_MIN_STACK_SIZE
	.align		4
.L_66:
        /*0090*/ 	.byte	0x04, 0x12
        /*0092*/ 	.short	(.L_68 - .L_67)
	.align		4
.L_67:
        /*0094*/ 	.word	index@(_ZN3cub18CUB_300001_SM_10006detail8for_each13static_kernelINS2_12policy_hub_t12policy_500_tElN6thrust24THRUST_300001_SM_1000_NS8cuda_cub6__fill7functorINS7_6detail15normal_iteratorINS7_10device_ptrIdEEEEiEEEEvT0_T1_)
        /*0098*/ 	.word	0x00000000


	//----- nvinfo : EIATTR_MIN_STACK_SIZE
	.align		4
.L_68:
        /*009c*/ 	.byte	0x04, 0x12
        /*009e*/ 	.short	(.L_70 - .L_69)
	.align		4
.L_69:
        /*00a0*/ 	.word	index@(_ZN3cub18CUB_300001_SM_10006detail8for_each13static_kernelINS2_12policy_hub_t12policy_500_tEmN6thrust24THRUST_300001_SM_1000_NS8cuda_cub20__uninitialized_fill7functorINS7_10device_ptrIdEEdEEEEvT0_T1_)
        /*00a4*/ 	.word	0x00000000


	//----- nvinfo : EIATTR_MIN_STACK_SIZE
	.align		4
.L_70:
        /*00a8*/ 	.byte	0x04, 0x12
        /*00aa*/ 	.short	(.L_72 - .L_71)
	.align		4
.L_71:
        /*00ac*/ 	.word	index@(_ZN3cub18CUB_300001_SM_10006detail8for_each13static_kernelINS2_12policy_hub_t12policy_500_tElN6thrust24THRUST_300001_SM_1000_NS8cuda_cub6__fill7functorINS7_10device_ptrIdEEiEEEEvT0_T1_)
        /*00b0*/ 	.word	0x00000000


	//----- nvinfo : EIATTR_MIN_STACK_SIZE
	.align		4
.L_72:
        /*00b4*/ 	.byte	0x04, 0x12
        /*00b6*/ 	.short	(.L_74 - .L_73)
	.align		4
.L_73:
        /*00b8*/ 	.word	index@(_ZN3cub18CUB_300001_SM_10006detail11EmptyKernelIvEEvv)
        /*00bc*/ 	.word	0x00000000


	//----- nvinfo : EIATTR_MIN_STACK_SIZE
	.align		4
.L_74:
        /*00c0*/ 	.byte	0x04, 0x12
        /*00c2*/ 	.short	(.L_76 - .L_75)
	.align		4
.L_75:
        /*00c4*/ 	.word	index@(_Z19matmul_kernel_tiledPKdS0_Pdiii)
        /*00c8*/ 	.word	0x00000000


	//----- nvinfo : EIATTR_MIN_STACK_SIZE
	.align		4
.L_76:
        /*00cc*/ 	.byte	0x04, 0x12
        /*00ce*/ 	.short	(.L_78 - .L_77)
	.align		4
.L_77:
        /*00d0*/ 	.word	index@(_Z13matmul_kernelPKdS0_Pdiii)
        /*00d4*/ 	.word	0x00000000
.L_78:


//--------------------- .nv.compat                --------------------------
	.section	.nv.compat,"",@"SHT_CUDA_COMPAT_INFO"
	.align	4
        /*0000*/ 	.byte	0x02, 0x09, 0x00, 0x00, 0x02, 0x02, 0x01, 0x00, 0x02, 0x05, 0x05, 0x00, 0x03, 0x07, 0x01, 0x01
        /*0010*/ 	.byte	0x02, 0x03, 0x00, 0x00, 0x02, 0x06, 0x01, 0x00, 0x04, 0x0b, 0x08, 0x00, 0x01, 0x00, 0x00, 0x00
        /*0020*/ 	.byte	0x00, 0x00, 0x00, 0x00


//--------------------- .nv.info._ZN3cub18CUB_300001_SM_10006detail8for_each13static_kernelINS2_12policy_hub_t12policy_500_tElN6thrust24THRUST_300001_SM_1000_NS8cuda_cub6__fill7functorINS7_6detail15normal_iteratorINS7_10device_ptrIdEEEEiEEEEvT0_T1_ --------------------------
	.section	.nv.info._ZN3cub18CUB_300001_SM_10006detail8for_each13static_kernelINS2_12policy_hub_t12policy_500_tElN6thrust24THRUST_300001_SM_1000_NS8cuda_cub6__fill7functorINS7_6detail15normal_iteratorINS7_10device_ptrIdEEEEiEEEEvT0_T1_,"",@"SHT_CUDA_INFO"
	.sectionflags	@""
	.align	4


	//----- nvinfo : EIATTR_CUDA_API_VERSION
	.align		4
        /*0000*/ 	.byte	0x04, 0x37
        /*0002*/ 	.short	(.L_80 - .L_79)
.L_79:
        /*0004*/ 	.word	0x00000082


	//----- nvinfo : EIATTR_KPARAM_INFO
	.align		4
.L_80:
        /*0008*/ 	.byte	0x04, 0x17
        /*000a*/ 	.short	(.L_82 - .L_81)
.L_81:
        /*000c*/ 	.word	0x00000000
        /*0010*/ 	.short	0x0001
        /*0012*/ 	.short	0x0008
        /*0014*/ 	.byte	0x00, 0xf0, 0x41, 0x00


	//----- nvinfo : EIATTR_KPARAM_INFO
	.align		4
.L_82:
        /*0018*/ 	.byte	0x04, 0x17
        /*001a*/ 	.short	(.L_84 - .L_83)
.L_83:
        /*001c*/ 	.word	0x00000000
        /*0020*/ 	.short	0x0000
        /*0022*/ 	.short	0x0000
        /*0024*/ 	.byte	0x00, 0xf0, 0x21, 0x00


	//----- nvinfo : EIATTR_SPARSE_MMA_MASK
	.align		4
.L_84:
        /*0028*/ 	.byte	0x03, 0x50
        /*002a*/ 	.short	0x0000


	//----- nvinfo : EIATTR_MAXREG_COUNT
	.align		4
        /*002c*/ 	.byte	0x03, 0x1b
        /*002e*/ 	.short	0x00ff


	//----- nvinfo : EIATTR_MERCURY_ISA_VERSION
	.align		4
        /*0030*/ 	.byte	0x03, 0x5f
        /*0032*/ 	.short	0x0101


	//----- nvinfo : EIATTR_VRC_CTA_INIT_COUNT
	.align		4
        /*0034*/ 	.byte	0x02, 0x4a
	.zero		1
	.zero		1


	//----- nvinfo : EIATTR_EXIT_INSTR_OFFSETS
	.align		4
        /*0038*/ 	.byte	0x04, 0x1c
        /*003a*/ 	.short	(.L_86 - .L_85)


	//   ....[0]....
.L_85:
        /*003c*/ 	.word	0x00000140


	//   ....[1]....
        /*0040*/ 	.word	0x00000260


	//   ....[2]....
        /*0044*/ 	.word	0x00000280


	//----- nvinfo : EIATTR_MAX_THREADS
	.align		4
.L_86:
        /*0048*/ 	.byte	0x04, 0x05
        /*004a*/ 	.short	(.L_88 - .L_87)
.L_87:
        /*004c*/ 	.word	0x00000100
        /*0050*/ 	.word	0x00000001
        /*0054*/ 	.word	0x00000001


	//----- nvinfo : EIATTR_CBANK_PARAM_SIZE
	.align		4
.L_88:
        /*0058*/ 	.byte	0x03, 0x19
        /*005a*/ 	.short	0x0018


	//----- nvinfo : EIATTR_PARAM_CBANK
	.align		4
        /*005c*/ 	.byte	0x04, 0x0a
        /*005e*/ 	.short	(.L_90 - .L_89)
	.align		4
.L_89:
        /*0060*/ 	.word	index@(.nv.constant0._ZN3cub18CUB_300001_SM_10006detail8for_each13static_kernelINS2_12policy_hub_t12policy_500_tElN6thrust24THRUST_300001_SM_1000_NS8cuda_cub6__fill7functorINS7_6detail15normal_iteratorINS7_10device_ptrIdEEEEiEEEEvT0_T1_)
        /*0064*/ 	.short	0x0380
        /*0066*/ 	.short	0x0018


	//----- nvinfo : EIATTR_SW_WAR
	.align		4
.L_90:
        /*0068*/ 	.byte	0x04, 0x36
        /*006a*/ 	.short	(.L_92 - .L_91)
.L_91:
        /*006c*/ 	.word	0x00000008
.L_92:


//--------------------- .nv.info._ZN3cub18CUB_300001_SM_10006detail8for_each13static_kernelINS2_12policy_hub_t12policy_500_tEmN6thrust24THRUST_300001_SM_1000_NS8cuda_cub20__uninitialized_fill7functorINS7_10device_ptrIdEEdEEEEvT0_T1_ --------------------------
	.section	.nv.info._ZN3cub18CUB_300001_SM_10006detail8for_each13static_kernelINS2_12policy_hub_t12policy_500_tEmN6thrust24THRUST_300001_SM_1000_NS8cuda_cub20__uninitialized_fill7functorINS7_10device_ptrIdEEdEEEEvT0_T1_,"",@"SHT_CUDA_INFO"
	.sectionflags	@""
	.align	4


	//----- nvinfo : EIATTR_CUDA_API_VERSION
	.align		4
        /*0000*/ 	.byte	0x04, 0x37
        /*0002*/ 	.short	(.L_94 - .L_93)
.L_93:
        /*0004*/ 	.word	0x00000082


	//----- nvinfo : EIATTR_KPARAM_INFO
	.align		4
.L_94:
        /*0008*/ 	.byte	0x04, 0x17
        /*000a*/ 	.short	(.L_96 - .L_95)
.L_95:
        /*000c*/ 	.word	0x00000000
        /*0010*/ 	.short	0x0001
        /*0012*/ 	.short	0x0008
        /*0014*/ 	.byte	0x00, 0xf0, 0x41, 0x00


	//----- nvinfo : EIATTR_KPARAM_INFO
	.align		4
.L_96:
        /*0018*/ 	.byte	0x04, 0x17
        /*001a*/ 	.short	(.L_98 - .L_97)
.L_97:
        /*001c*/ 	.word	0x00000000
        /*0020*/ 	.short	0x0000
        /*0022*/ 	.short	0x0000
        /*0024*/ 	.byte	0x00, 0xf0, 0x21, 0x00


	//----- nvinfo : EIATTR_SPARSE_MMA_MASK
	.align		4
.L_98:
        /*0028*/ 	.byte	0x03, 0x50
        /*002a*/ 	.short	0x0000


	//----- nvinfo : EIATTR_MAXREG_COUNT
	.align		4
        /*002c*/ 	.byte	0x03, 0x1b
        /*002e*/ 	.short	0x00ff


	//----- nvinfo : EIATTR_MERCURY_ISA_VERSION
	.align		4
        /*0030*/ 	.byte	0x03, 0x5f
        /*0032*/ 	.short	0x0101


	//----- nvinfo : EIATTR_VRC_CTA_INIT_COUNT
	.align		4
        /*0034*/ 	.byte	0x02, 0x4a
	.zero		1
	.zero		1


	//----- nvinfo : EIATTR_EXIT_INSTR_OFFSETS
	.align		4
        /*0038*/ 	.byte	0x04, 0x1c
        /*003a*/ 	.short	(.L_100 - .L_99)


	//   ....[0]....
.L_99:
        /*003c*/ 	.word	0x00000130


	//   ....[1]....
        /*0040*/ 	.word	0x00000230


	//   ....[2]....
        /*0044*/ 	.word	0x00000260


	//----- nvinfo : EIATTR_MAX_THREADS
	.align		4
.L_100:
        /*0048*/ 	.byte	0x04, 0x05
        /*004a*/ 	.short	(.L_102 - .L_101)
.L_101:
        /*004c*/ 	.word	0x00000100
        /*0050*/ 	.word	0x00000001
        /*0054*/ 	.word	0x00000001


	//----- nvinfo : EIATTR_CBANK_PARAM_SIZE
	.align		4
.L_102:
        /*0058*/ 	.byte	0x03, 0x19
        /*005a*/ 	.short	0x0018


	//----- nvinfo : EIATTR_PARAM_CBANK
	.align		4
        /*005c*/ 	.byte	0x04, 0x0a
        /*005e*/ 	.short	(.L_104 - .L_103)
	.align		4
.L_103:
        /*0060*/ 	.word	index@(.nv.constant0._ZN3cub18CUB_300001_SM_10006detail8for_each13static_kernelINS2_12policy_hub_t12policy_500_tEmN6thrust24THRUST_300001_SM_1000_NS8cuda_cub20__uninitialized_fill7functorINS7_10device_ptrIdEEdEEEEvT0_T1_)
        /*0064*/ 	.short	0x0380
        /*0066*/ 	.short	0x0018


	//----- nvinfo : EIATTR_SW_WAR
	.align		4
.L_104:
        /*0068*/ 	.byte	0x04, 0x36
        /*006a*/ 	.short	(.L_106 - .L_105)
.L_105:
        /*006c*/ 	.word	0x00000008
.L_106:


//--------------------- .nv.info._ZN3cub18CUB_300001_SM_10006detail8for_each13static_kernelINS2_12policy_hub_t12policy_500_tElN6thrust24THRUST_300001_SM_1000_NS8cuda_cub6__fill7functorINS7_10device_ptrIdEEiEEEEvT0_T1_ --------------------------
	.section	.nv.info._ZN3cub18CUB_300001_SM_10006detail8for_each13static_kernelINS2_12policy_hub_t12policy_500_tElN6thrust24THRUST_300001_SM_1000_NS8cuda_cub6__fill7functorINS7_10device_ptrIdEEiEEEEvT0_T1_,"",@"SHT_CUDA_INFO"
	.sectionflags	@""
	.align	4


	//----- nvinfo : EIATTR_CUDA_API_VERSION
	.align		4
        /*0000*/ 	.byte	0x04, 0x37
        /*0002*/ 	.short	(.L_108 - .L_107)
.L_107:
        /*0004*/ 	.word	0x00000082


	//----- nvinfo : EIATTR_KPARAM_INFO
	.align		4
.L_108:
        /*0008*/ 	.byte	0x04, 0x17
        /*000a*/ 	.short	(.L_110 - .L_109)
.L_109:
        /*000c*/ 	.word	0x00000000
        /*0010*/ 	.short	0x0001
        /*0012*/ 	.short	0x0008
        /*0014*/ 	.byte	0x00, 0xf0, 0x41, 0x00


	//----- nvinfo : EIATTR_KPARAM_INFO
	.align		4
.L_110:
        /*0018*/ 	.byte	0x04, 0x17
        /*001a*/ 	.short	(.L_112 - .L_111)
.L_111:
        /*001c*/ 	.word	0x00000000
        /*0020*/ 	.short	0x0000
        /*0022*/ 	.short	0x0000
        /*0024*/ 	.byte	0x00, 0xf0, 0x21, 0x00


	//----- nvinfo : EIATTR_SPARSE_MMA_MASK
	.align		4
.L_112:
        /*0028*/ 	.byte	0x03, 0x50
        /*002a*/ 	.short	0x0000


	//----- nvinfo : EIATTR_MAXREG_COUNT
	.align		4
        /*002c*/ 	.byte	0x03, 0x1b
        /*002e*/ 	.short	0x00ff


	//----- nvinfo : EIATTR_MERCURY_ISA_VERSION
	.align		4
        /*0030*/ 	.byte	0x03, 0x5f
        /*0032*/ 	.short	0x0101


	//----- nvinfo : EIATTR_VRC_CTA_INIT_COUNT
	.align		4
        /*0034*/ 	.byte	0x02, 0x4a
	.zero		1
	.zero		1


	//----- nvinfo : EIATTR_EXIT_INSTR_OFFSETS
	.align		4
        /*0038*/ 	.byte	0x04, 0x1c
        /*003a*/ 	.short	(.L_114 - .L_113)


	//   ....[0]....
.L_113:
        /*003c*/ 	.word	0x00000140


	//   ....[1]....
        /*0040*/ 	.word	0x00000260


	//   ....[2]....
        /*0044*/ 	.word	0x00000280


	//----- nvinfo : EIATTR_MAX_THREADS
	.align		4
.L_114:
        /*0048*/ 	.byte	0x04, 0x05
        /*004a*/ 	.short	(.L_116 - .L_115)
.L_115:
        /*004c*/ 	.word	0x00000100
        /*0050*/ 	.word	0x00000001
        /*0054*/ 	.word	0x00000001


	//----- nvinfo : EIATTR_CBANK_PARAM_SIZE
	.align		4
.L_116:
        /*0058*/ 	.byte	0x03, 0x19
        /*005a*/ 	.short	0x0018


	//----- nvinfo : EIATTR_PARAM_CBANK
	.align		4
        /*005c*/ 	.byte	0x04, 0x0a
        /*005e*/ 	.short	(.L_118 - .L_117)
	.align		4
.L_117:
        /*0060*/ 	.word	index@(.nv.constant0._ZN3cub18CUB_300001_SM_10006detail8for_each13static_kernelINS2_12policy_hub_t12policy_500_tElN6thrust24THRUST_300001_SM_1000_NS8cuda_cub6__fill7functorINS7_10device_ptrIdEEiEEEEvT0_T1_)
        /*0064*/ 	.short	0x0380
        /*0066*/ 	.short	0x0018


	//----- nvinfo : EIATTR_SW_WAR
	.align		4
.L_118:
        /*0068*/ 	.byte	0x04, 0x36
        /*006a*/ 	.short	(.L_120 - .L_119)
.L_119:
        /*006c*/ 	.word	0x00000008
.L_120:


//--------------------- .nv.info._ZN3cub18CUB_300001_SM_10006detail11EmptyKernelIvEEvv --------------------------
	.section	.nv.info._ZN3cub18CUB_300001_SM_10006detail11EmptyKernelIvEEvv,"",@"SHT_CUDA_INFO"
	.sectionflags	@""
	.align	4


	//----- nvinfo : EIATTR_CUDA_API_VERSION
	.align		4
        /*0000*/ 	.byte	0x04, 0x37
        /*0002*/ 	.short	(.L_122 - .L_121)
.L_121:
        /*0004*/ 	.word	0x00000082


	//----- nvinfo : EIATTR_SPARSE_MMA_MASK
	.align		4
.L_122:
        /*0008*/ 	.byte	0x03, 0x50
        /*000a*/ 	.short	0x0000


	//----- nvinfo : EIATTR_MAXREG_COUNT
	.align		4
        /*000c*/ 	.byte	0x03, 0x1b
        /*000e*/ 	.short	0x00ff


	//----- nvinfo : EIATTR_MERCURY_ISA_VERSION
	.align		4
        /*0010*/ 	.byte	0x03, 0x5f
        /*0012*/ 	.short	0x0101


	//----- nvinfo : EIATTR_VRC_CTA_INIT_COUNT
	.align		4
        /*0014*/ 	.byte	0x02, 0x4a
	.zero		1
	.zero		1


	//----- nvinfo : EIATTR_EXIT_INSTR_OFFSETS
	.align		4
        /*0018*/ 	.byte	0x04, 0x1c
        /*001a*/ 	.short	(.L_124 - .L_123)


	//   ....[0]....
.L_123:
        /*001c*/ 	.word	0x00000010


	//----- nvinfo : EIATTR_SW_WAR
	.align		4
.L_124:
        /*0020*/ 	.byte	0x04, 0x36
        /*0022*/ 	.short	(.L_126 - .L_125)
.L_125:
        /*0024*/ 	.word	0x00000008
.L_126:


//--------------------- .nv.info._Z19matmul_kernel_tiledPKdS0_Pdiii --------------------------
	.section	.nv.info._Z19matmul_kernel_tiledPKdS0_Pdiii,"",@"SHT_CUDA_INFO"
	.sectionflags	@""
	.align	4


	//----- nvinfo : EIATTR_CUDA_API_VERSION
	.align		4
        /*0000*/ 	.byte	0x04, 0x37
        /*0002*/ 	.short	(.L_128 - .L_127)
.L_127:
        /*0004*/ 	.word	0x00000082


	//----- nvinfo : EIATTR_KPARAM_INFO
	.align		4
.L_128:
        /*0008*/ 	.byte	0x04, 0x17
        /*000a*/ 	.short	(.L_130 - .L_129)
.L_129:
        /*000c*/ 	.word	0x00000000
        /*0010*/ 	.short	0x0005
        /*0012*/ 	.short	0x0020
        /*0014*/ 	.byte	0x00, 0xf0, 0x11, 0x00


	//----- nvinfo : EIATTR_KPARAM_INFO
	.align		4
.L_130:
        /*0018*/ 	.byte	0x04, 0x17
        /*001a*/ 	.short	(.L_132 - .L_131)
.L_131:
        /*001c*/ 	.word	0x00000000
        /*0020*/ 	.short	0x0004
        /*0022*/ 	.short	0x001c
        /*0024*/ 	.byte	0x00, 0xf0, 0x11, 0x00


	//----- nvinfo : EIATTR_KPARAM_INFO
	.align		4
.L_132:
        /*0028*/ 	.byte	0x04, 0x17
        /*002a*/ 	.short	(.L_134 - .L_133)
.L_133:
        /*002c*/ 	.word	0x00000000
        /*0030*/ 	.short	0x0003
        /*0032*/ 	.short	0x0018
        /*0034*/ 	.byte	0x00, 0xf0, 0x11, 0x00


	//----- nvinfo : EIATTR_KPARAM_INFO
	.align		4
.L_134:
        /*0038*/ 	.byte	0x04, 0x17
        /*003a*/ 	.short	(.L_136 - .L_135)
.L_135:
        /*003c*/ 	.word	0x00000000
        /*0040*/ 	.short	0x0002
        /*0042*/ 	.short	0x0010
        /*0044*/ 	.byte	0x00, 0xf5, 0x21, 0x00


	//----- nvinfo : EIATTR_KPARAM_INFO
	.align		4
.L_136:
        /*0048*/ 	.byte	0x04, 0x17
        /*004a*/ 	.short	(.L_138 - .L_137)
.L_137:
        /*004c*/ 	.word	0x00000000
        /*0050*/ 	.short	0x0001
        /*0052*/ 	.short	0x0008
        /*0054*/ 	.byte	0x00, 0xf5, 0x21, 0x00


	//----- nvinfo : EIATTR_KPARAM_INFO
	.align		4
.L_138:
        /*0058*/ 	.byte	0x04, 0x17
        /*005a*/ 	.short	(.L_140 - .L_139)
.L_139:
        /*005c*/ 	.word	0x00000000
        /*0060*/ 	.short	0x0000
        /*0062*/ 	.short	0x0000
        /*0064*/ 	.byte	0x00, 0xf5, 0x21, 0x00


	//----- nvinfo : EIATTR_SPARSE_MMA_MASK
	.align		4
.L_140:
        /*0068*/ 	.byte	0x03, 0x50
        /*006a*/ 	.short	0x0000


	//----- nvinfo : EIATTR_MAXREG_COUNT
	.align		4
        /*006c*/ 	.byte	0x03, 0x1b
        /*006e*/ 	.short	0x00ff


	//----- nvinfo : EIATTR_NUM_BARRIERS
	.align		4
        /*0070*/ 	.byte	0x02, 0x4c
        /*0072*/ 	.byte	0x01
	.zero		1


	//----- nvinfo : EIATTR_MERCURY_ISA_VERSION
	.align		4
        /*0074*/ 	.byte	0x03, 0x5f
        /*0076*/ 	.short	0x0101


	//----- nvinfo : EIATTR_VRC_CTA_INIT_COUNT
	.align		4
        /*0078*/ 	.byte	0x02, 0x4a
	.zero		1
	.zero		1


	//----- nvinfo : EIATTR_EXIT_INSTR_OFFSETS
	.align		4
        /*007c*/ 	.byte	0x04, 0x1c
        /*007e*/ 	.short	(.L_142 - .L_141)


	//   ....[0]....
.L_141:
        /*0080*/ 	.word	0x00000110


	//   ....[1]....
        /*0084*/ 	.word	0x000010e0


	//----- nvinfo : EIATTR_CRS_STACK_SIZE
	.align		4
.L_142:
        /*0088*/ 	.byte	0x04, 0x1e
        /*008a*/ 	.short	(.L_144 - .L_143)
.L_143:
        /*008c*/ 	.word	0x00000000


	//----- nvinfo : EIATTR_CBANK_PARAM_SIZE
	.align		4
.L_144:
        /*0090*/ 	.byte	0x03, 0x19
        /*0092*/ 	.short	0x0024


	//----- nvinfo : EIATTR_PARAM_CBANK
	.align		4
        /*0094*/ 	.byte	0x04, 0x0a
        /*0096*/ 	.short	(.L_146 - .L_145)
	.align		4
.L_145:
        /*0098*/ 	.word	index@(.nv.constant0._Z19matmul_kernel_tiledPKdS0_Pdiii)
        /*009c*/ 	.short	0x0380
        /*009e*/ 	.short	0x0024


	//----- nvinfo : EIATTR_SW_WAR
	.align		4
.L_146:
        /*00a0*/ 	.byte	0x04, 0x36
        /*00a2*/ 	.short	(.L_148 - .L_147)
.L_147:
        /*00a4*/ 	.word	0x00000008
.L_148:


//--------------------- .nv.info._Z13matmul_kernelPKdS0_Pdiii --------------------------
	.section	.nv.info._Z13matmul_kernelPKdS0_Pdiii,"",@"SHT_CUDA_INFO"
	.sectionflags	@""
	.align	4


	//----- nvinfo : EIATTR_CUDA_API_VERSION
	.align		4
        /*0000*/ 	.byte	0x04, 0x37
        /*0002*/ 	.short	(.L_150 - .L_149)
.L_149:
        /*0004*/ 	.word	0x00000082


	//----- nvinfo : EIATTR_KPARAM_INFO
	.align		4
.L_150:
        /*0008*/ 	.byte	0x04, 0x17
        /*000a*/ 	.short	(.L_152 - .L_151)
.L_151:
        /*000c*/ 	.word	0x00000000
        /*0010*/ 	.short	0x0005
        /*0012*/ 	.short	0x0020
        /*0014*/ 	.byte	0x00, 0xf0, 0x11, 0x00


	//----- nvinfo : EIATTR_KPARAM_INFO
	.align		4
.L_152:
        /*0018*/ 	.byte	0x04, 0x17
        /*001a*/ 	.short	(.L_154 - .L_153)
.L_153:
        /*001c*/ 	.word	0x00000000
        /*0020*/ 	.short	0x0004
        /*0022*/ 	.short	0x001c
        /*0024*/ 	.byte	0x00, 0xf0, 0x11, 0x00


	//----- nvinfo : EIATTR_KPARAM_INFO
	.align		4
.L_154:
        /*0028*/ 	.byte	0x04, 0x17
        /*002a*/ 	.short	(.L_156 - .L_155)
.L_155:
        /*002c*/ 	.word	0x00000000
        /*0030*/ 	.short	0x0003
        /*0032*/ 	.short	0x0018
        /*0034*/ 	.byte	0x00, 0xf0, 0x11, 0x00


	//----- nvinfo : EIATTR_KPARAM_INFO
	.align		4
.L_156:
        /*0038*/ 	.byte	0x04, 0x17
        /*003a*/ 	.short	(.L_158 - .L_157)
.L_157:
        /*003c*/ 	.word	0x00000000
        /*0040*/ 	.short	0x0002
        /*0042*/ 	.short	0x0010
        /*0044*/ 	.byte	0x00, 0xf5, 0x21, 0x00


	//----- nvinfo : EIATTR_KPARAM_INFO
	.align		4
.L_158:
        /*0048*/ 	.byte	0x04, 0x17
        /*004a*/ 	.short	(.L_160 - .L_159)
.L_159:
        /*004c*/ 	.word	0x00000000
        /*0050*/ 	.short	0x0001
        /*0052*/ 	.short	0x0008
        /*0054*/ 	.byte	0x00, 0xf5, 0x21, 0x00


	//----- nvinfo : EIATTR_KPARAM_INFO
	.align		4
.L_160:
        /*0058*/ 	.byte	0x04, 0x17
        /*005a*/ 	.short	(.L_162 - .L_161)
.L_161:
        /*005c*/ 	.word	0x00000000
        /*0060*/ 	.short	0x0000
        /*0062*/ 	.short	0x0000
        /*0064*/ 	.byte	0x00, 0xf5, 0x21, 0x00


	//----- nvinfo : EIATTR_SPARSE_MMA_MASK
	.align		4
.L_162:
        /*0068*/ 	.byte	0x03, 0x50
        /*006a*/ 	.short	0x0000


	//----- nvinfo : EIATTR_MAXREG_COUNT
	.align		4
        /*006c*/ 	.byte	0x03, 0x1b
        /*006e*/ 	.short	0x00ff


	//----- nvinfo : EIATTR_MERCURY_ISA_VERSION
	.align		4
        /*0070*/ 	.byte	0x03, 0x5f
        /*0072*/ 	.short	0x0101


	//----- nvinfo : EIATTR_VRC_CTA_INIT_COUNT
	.align		4
        /*0074*/ 	.byte	0x02, 0x4a
	.zero		1
	.zero		1


	//----- nvinfo : EIATTR_EXIT_INSTR_OFFSETS
	.align		4
        /*0078*/ 	.byte	0x04, 0x1c
        /*007a*/ 	.short	(.L_164 - .L_163)


	//   ....[0]....
.L_163:
        /*007c*/ 	.word	0x00000080


	//   ....[1]....
        /*0080*/ 	.word	0x00000a90


	//----- nvinfo : EIATTR_CBANK_PARAM_SIZE
	.align		4
.L_164:
        /*0084*/ 	.byte	0x03, 0x19
        /*0086*/ 	.short	0x0024


	//----- nvinfo : EIATTR_PARAM_CBANK
	.align		4
        /*0088*/ 	.byte	0x04, 0x0a
        /*008a*/ 	.short	(.L_166 - .L_165)
	.align		4
.L_165:
        /*008c*/ 	.word	index@(.nv.constant0._Z13matmul_kernelPKdS0_Pdiii)
        /*0090*/ 	.short	0x0380
        /*0092*/ 	.short	0x0024


	//----- nvinfo : EIATTR_SW_WAR
	.align		4
.L_166:
        /*0094*/ 	.byte	0x04, 0x36
        /*0096*/ 	.short	(.L_168 - .L_167)
.L_167:
        /*0098*/ 	.word	0x00000008
.L_168:


//--------------------- .nv.callgraph             --------------------------
	.section	.nv.callgraph,"",@"SHT_CUDA_CALLGRAPH"
	.align	4
	.sectionentsize	8
	.align		4
        /*0000*/ 	.word	0x00000000
	.align		4
        /*0004*/ 	.word	0xffffffff
	.align		4
        /*0008*/ 	.word	0x00000000
	.align		4
        /*000c*/ 	.word	0xfffffffe
	.align		4
        /*0010*/ 	.word	0x00000000
	.align		4
        /*0014*/ 	.word	0xfffffffd
	.align		4
        /*0018*/ 	.word	0x00000000
	.align		4
        /*001c*/ 	.word	0xfffffffc


//--------------------- .nv.constant4             --------------------------
	.section	.nv.constant4,"a",@progbits
	.align	8
	.align		8
.nv.constant4:
        /*0000*/ 	.dword	_ZN34_INTERNAL_2229cf49_4_k_cu_84b8156a4cuda3std3__45__cpo5beginE
	.align		8
        /*0008*/ 	.dword	_ZN34_INTERNAL_2229cf49_4_k_cu_84b8156a4cuda3std3__45__cpo3endE
	.align		8
        /*0010*/ 	.dword	_ZN34_INTERNAL_2229cf49_4_k_cu_84b8156a4cuda3std3__45__cpo6cbeginE
	.align		8
        /*0018*/ 	.dword	_ZN34_INTERNAL_2229cf49_4_k_cu_84b8156a4cuda3std3__45__cpo4cendE
	.align		8
        /*0020*/ 	.dword	_ZN34_INTERNAL_2229cf49_4_k_cu_84b8156a4cuda3std3__45__cpo6rbeginE
	.align		8
        /*0028*/ 	.dword	_ZN34_INTERNAL_2229cf49_4_k_cu_84b8156a4cuda3std3__45__cpo4rendE
	.align		8
        /*0030*/ 	.dword	_ZN34_INTERNAL_2229cf49_4_k_cu_84b8156a4cuda3std3__45__cpo7crbeginE
	.align		8
        /*0038*/ 	.dword	_ZN34_INTERNAL_2229cf49_4_k_cu_84b8156a4cuda3std3__45__cpo5crendE
	.align		8
        /*0040*/ 	.dword	_ZN34_INTERNAL_2229cf49_4_k_cu_84b8156a4cuda3std3__436_GLOBAL__N__2229cf49_4_k_cu_84b8156a6ignoreE
	.align		8
        /*0048*/ 	.dword	_ZN34_INTERNAL_2229cf49_4_k_cu_84b8156a4cuda3std3__419piecewise_constructE
	.align		8
        /*0050*/ 	.dword	_ZN34_INTERNAL_2229cf49_4_k_cu_84b8156a4cuda3std3__48in_placeE
	.align		8
        /*0058*/ 	.dword	_ZN34_INTERNAL_2229cf49_4_k_cu_84b8156a4cuda3std3__420unreachable_sentinelE
	.align		8
        /*0060*/ 	.dword	_ZN34_INTERNAL_2229cf49_4_k_cu_84b8156a4cuda3std3__47nulloptE
	.align		8
        /*0068*/ 	.dword	_ZN34_INTERNAL_2229cf49_4_k_cu_84b8156a4cuda3std3__48unexpectE
	.align		8
        /*0070*/ 	.dword	_ZN34_INTERNAL_2229cf49_4_k_cu_84b8156a4cuda3std6ranges3__45__cpo4swapE
	.align		8
        /*0078*/ 	.dword	_ZN34_INTERNAL_2229cf49_4_k_cu_84b8156a4cuda3std6ranges3__45__cpo9iter_moveE
	.align		8
        /*0080*/ 	.dword	_ZN34_INTERNAL_2229cf49_4_k_cu_84b8156a4cuda3std6ranges3__45__cpo5beginE
	.align		8
        /*0088*/ 	.dword	_ZN34_INTERNAL_2229cf49_4_k_cu_84b8156a4cuda3std6ranges3__45__cpo3endE
	.align		8
        /*0090*/ 	.dword	_ZN34_INTERNAL_2229cf49_4_k_cu_84b8156a4cuda3std6ranges3__45__cpo6cbeginE
	.align		8
        /*0098*/ 	.dword	_ZN34_INTERNAL_2229cf49_4_k_cu_84b8156a4cuda3std6ranges3__45__cpo4cendE
	.align		8
        /*00a0*/ 	.dword	_ZN34_INTERNAL_2229cf49_4_k_cu_84b8156a4cuda3std6ranges3__45__cpo7advanceE
	.align		8
        /*00a8*/ 	.dword	_ZN34_INTERNAL_2229cf49_4_k_cu_84b8156a4cuda3std6ranges3__45__cpo9iter_swapE
	.align		8
        /*00b0*/ 	.dword	_ZN34_INTERNAL_2229cf49_4_k_cu_84b8156a4cuda3std6ranges3__45__cpo4nextE
	.align		8
        /*00b8*/ 	.dword	_ZN34_INTERNAL_2229cf49_4_k_cu_84b8156a4cuda3std6ranges3__45__cpo4prevE
	.align		8
        /*00c0*/ 	.dword	_ZN34_INTERNAL_2229cf49_4_k_cu_84b8156a4cuda3std6ranges3__45__cpo4dataE
	.align		8
        /*00c8*/ 	.dword	_ZN34_INTERNAL_2229cf49_4_k_cu_84b8156a4cuda3std6ranges3__45__cpo5cdataE
	.align		8
        /*00d0*/ 	.dword	_ZN34_INTERNAL_2229cf49_4_k_cu_84b8156a4cuda3std6ranges3__45__cpo4sizeE
	.align		8
        /*00d8*/ 	.dword	_ZN34_INTERNAL_2229cf49_4_k_cu_84b8156a4cuda3std6ranges3__45__cpo5ssizeE
	.align		8
        /*00e0*/ 	.dword	_ZN34_INTERNAL_2229cf49_4_k_cu_84b8156a4cuda3std6ranges3__45__cpo8distanceE
	.align		8
        /*00e8*/ 	.dword	_ZN34_INTERNAL_2229cf49_4_k_cu_84b8156a6thrust24THRUST_300001_SM_1000_NS8cuda_cub3parE
	.align		8
        /*00f0*/ 	.dword	_ZN34_INTERNAL_2229cf49_4_k_cu_84b8156a6thrust24THRUST_300001_SM_1000_NS8cuda_cub10par_nosyncE
	.align		8
        /*00f8*/ 	.dword	_ZN34_INTERNAL_2229cf49_4_k_cu_84b8156a6thrust24THRUST_300001_SM_1000_NS6system6detail10sequential3seqE
	.align		8
        /*0100*/ 	.dword	_ZN34_INTERNAL_2229cf49_4_k_cu_84b8156a6thrust24THRUST_300001_SM_1000_NS12placeholders2_1E
	.align		8
        /*0108*/ 	.dword	_ZN34_INTERNAL_2229cf49_4_k_cu_84b8156a6thrust24THRUST_300001_SM_1000_NS12placeholders2_2E
	.align		8
        /*0110*/ 	.dword	_ZN34_INTERNAL_2229cf49_4_k_cu_84b8156a6thrust24THRUST_300001_SM_1000_NS12placeholders2_3E
	.align		8
        /*0118*/ 	.dword	_ZN34_INTERNAL_2229cf49_4_k_cu_84b8156a6thrust24THRUST_300001_SM_1000_NS12placeholders2_4E
	.align		8
        /*0120*/ 	.dword	_ZN34_INTERNAL_2229cf49_4_k_cu_84b8156a6thrust24THRUST_300001_SM_1000_NS12placeholders2_5E
	.align		8
        /*0128*/ 	.dword	_ZN34_INTERNAL_2229cf49_4_k_cu_84b8156a6thrust24THRUST_300001_SM_1000_NS12placeholders2_6E
	.align		8
        /*0130*/ 	.dword	_ZN34_INTERNAL_2229cf49_4_k_cu_84b8156a6thrust24THRUST_300001_SM_1000_NS12placeholders2_7E
	.align		8
        /*0138*/ 	.dword	_ZN34_INTERNAL_2229cf49_4_k_cu_84b8156a6thrust24THRUST_300001_SM_1000_NS12placeholders2_8E
	.align		8
        /*0140*/ 	.dword	_ZN34_INTERNAL_2229cf49_4_k_cu_84b8156a6thrust24THRUST_300001_SM_1000_NS12placeholders2_9E
	.align		8
        /*0148*/ 	.dword	_ZN34_INTERNAL_2229cf49_4_k_cu_84b8156a6thrust24THRUST_300001_SM_1000_NS12placeholders3_10E
	.align		8
        /*0150*/ 	.dword	_ZN34_INTERNAL_2229cf49_4_k_cu_84b8156a6thrust24THRUST_300001_SM_1000_NS3seqE


//--------------------- .text._ZN3cub18CUB_300001_SM_10006detail8for_each13static_kernelINS2_12policy_hub_t12policy_500_tElN6thrust24THRUST_300001_SM_1000_NS8cuda_cub6__fill7functorINS7_6detail15normal_iteratorINS7_10device_ptrIdEEEEiEEEEvT0_T1_ --------------------------
	.section	.text._ZN3cub18CUB_300001_SM_10006detail8for_each13static_kernelINS2_12policy_hub_t12policy_500_tElN6thrust24THRUST_300001_SM_1000_NS8cuda_cub6__fill7functorINS7_6detail15normal_iteratorINS7_10device_ptrIdEEEEiEEEEvT0_T1_,"ax",@progbits
	.align	128
        .global         _ZN3cub18CUB_300001_SM_10006detail8for_each13static_kernelINS2_12policy_hub_t12policy_500_tElN6thrust24THRUST_300001_SM_1000_NS8cuda_cub6__fill7functorINS7_6detail15normal_iteratorINS7_10device_ptrIdEEEEiEEEEvT0_T1_
        .type           _ZN3cub18CUB_300001_SM_10006detail8for_each13static_kernelINS2_12policy_hub_t12policy_500_tElN6thrust24THRUST_300001_SM_1000_NS8cuda_cub6__fill7functorINS7_6detail15normal_iteratorINS7_10device_ptrIdEEEEiEEEEvT0_T1_,@function
        .size           _ZN3cub18CUB_300001_SM_10006detail8for_each13static_kernelINS2_12policy_hub_t12policy_500_tElN6thrust24THRUST_300001_SM_1000_NS8cuda_cub6__fill7functorINS7_6detail15normal_iteratorINS7_10device_ptrIdEEEEiEEEEvT0_T1_,(.L_x_44 - _ZN3cub18CUB_300001_SM_10006detail8for_each13static_kernelINS2_12policy_hub_t12policy_500_tElN6thrust24THRUST_300001_SM_1000_NS8cuda_cub6__fill7functorINS7_6detail15normal_iteratorINS7_10device_ptrIdEEEEiEEEEvT0_T1_)
        .other          _ZN3cub18CUB_300001_SM_10006detail8for_each13static_kernelINS2_12policy_hub_t12policy_500_tElN6thrust24THRUST_300001_SM_1000_NS8cuda_cub6__fill7functorINS7_6detail15normal_iteratorINS7_10device_ptrIdEEEEiEEEEvT0_T1_,@"STO_CUDA_ENTRY STV_DEFAULT"
_ZN3cub18CUB_300001_SM_10006detail8for_each13static_kernelINS2_12policy_hub_t12policy_500_tElN6thrust24THRUST_300001_SM_1000_NS8cuda_cub6__fill7functorINS7_6detail15normal_iteratorINS7_10device_ptrIdEEEEiEEEEvT0_T1_:
.text._ZN3cub18CUB_300001_SM_10006detail8for_each13static_kernelINS2_12policy_hub_t12policy_500_tElN6thrust24THRUST_300001_SM_1000_NS8cuda_cub6__fill7functorINS7_6detail15normal_iteratorINS7_10device_ptrIdEEEEiEEEEvT0_T1_:
[----:B------:R-:W-:Y:S08]  /*0000*/  LDC R1, c[0x0][0x37c] ;  /* 0x0000df00ff017b82 */ /* 0x000ff00000000800 */
[----:B------:R-:W0:Y:S01]  /*0010*/  S2UR UR4, SR_CTAID.X ;  /* 0x00000000000479c3 */ /* 0x000e220000002500 */
[----:B------:R-:W1:Y:S01]  /*0020*/  LDCU.64 UR6, c[0x0][0x380] ;  /* 0x00007000ff0677ac */ /* 0x000e620008000a00 */
[----:B------:R-:W2:Y:S01]  /*0030*/  LDCU.64 UR8, c[0x0][0x358] ;  /* 0x00006b00ff0877ac */ /* 0x000ea20008000a00 */
[----:B0-----:R-:W-:-:S04]  /*0040*/  UIMAD.WIDE.U32 UR4, UR4, 0x200, URZ ;  /* 0x00000200040478a5 */ /* 0x001fc8000f8e00ff */
[----:B-1----:R-:W-:-:S04]  /*0050*/  UIADD3 UR6, UP0, UPT, -UR4, UR6, URZ ;  /* 0x0000000604067290 */ /* 0x002fc8000ff1e1ff */
[----:B------:R-:W-:Y:S02]  /*0060*/  UIADD3.X UR7, UPT, UPT, ~UR5, UR7, URZ, UP0, !UPT ;  /* 0x0000000705077290 */ /* 0x000fe400087fe5ff */
[----:B------:R-:W-:-:S04]  /*0070*/  UISETP.GE.U32.AND UP0, UPT, UR6, 0x200, UPT ;  /* 0x000002000600788c */ /* 0x000fc8000bf06070 */
[----:B------:R-:W-:-:S09]  /*0080*/  UISETP.GE.AND.EX UP0, UPT, UR7, URZ, UPT, UP0 ;  /* 0x000000ff0700728c */ /* 0x000fd2000bf06300 */
[----:B--2---:R-:W-:Y:S05]  /*0090*/  BRA.U !UP0, `(.L_x_0) ;  /* 0x00000001082c7547 */ /* 0x004fea000b800000 */
[----:B------:R-:W0:Y:S01]  /*00a0*/  S2R R0, SR_TID.X ;  /* 0x0000000000007919 */ /* 0x000e220000002100 */
[----:B------:R-:W1:Y:S01]  /*00b0*/  LDCU UR6, c[0x0][0x390] ;  /* 0x00007200ff0677ac */ /* 0x000e620008000800 */
[----:B------:R-:W2:Y:S01]  /*00c0*/  LDCU.64 UR10, c[0x0][0x388] ;  /* 0x00007100ff0a77ac */ /* 0x000ea20008000a00 */
[----:B-1----:R-:W1:Y:S01]  /*00d0*/  I2F.F64 R2, UR6 ;  /* 0x0000000600027d12 */ /* 0x002e620008201c00 */
[----:B0-----:R-:W-:-:S05]  /*00e0*/  IADD3 R0, P0, PT, R0, UR4, RZ ;  /* 0x0000000400007c10 */ /* 0x001fca000ff1e0ff */
[----:B------:R-:W-:Y:S01]  /*00f0*/  IMAD.X R5, RZ, RZ, UR5, P0 ;  /* 0x00000005ff057e24 */ /* 0x000fe200080e06ff */
[----:B--2---:R-:W-:-:S04]  /*0100*/  LEA R4, P0, R0, UR10, 0x3 ;  /* 0x0000000a00047c11 */ /* 0x004fc8000f8018ff */
[----:B------:R-:W-:-:S05]  /*0110*/  LEA.HI.X R5, R0, UR11, R5, 0x3, P0 ;  /* 0x0000000b00057c11 */ /* 0x000fca00080f1c05 */
[----:B-1----:R-:W-:Y:S04]  /*0120*/  STG.E.64 desc[UR8][R4.64], R2 ;  /* 0x0000000204007986 */ /* 0x002fe8000c101b08 */
[----:B------:R-:W-:Y:S01]  /*0130*/  STG.E.64 desc[UR8][R4.64+0x800], R2 ;  /* 0x0008000204007986 */ /* 0x000fe2000c101b08 */
[----:B------:R-:W-:Y:S05]  /*0140*/  EXIT ;  /* 0x000000000000794d */ /* 0x000fea0003800000 */
.L_x_0:
[----:B------:R-:W0:Y:S01]  /*0150*/  S2R R0, SR_TID.X ;  /* 0x0000000000007919 */ /* 0x000e220000002100 */
[----:B------:R-:W1:Y:S01]  /*0160*/  LDCU UR10, c[0x0][0x390] ;  /* 0x00007200ff0a77ac */ /* 0x000e620008000800 */
[----:B------:R-:W2:Y:S01]  /*0170*/  LDCU.64 UR12, c[0x0][0x388] ;  /* 0x00007100ff0c77ac */ /* 0x000ea20008000a00 */
[----:B------:R-:W-:-:S06]  /*0180*/  USHF.R.S32.HI UR7, URZ, 0x1f, UR6 ;  /* 0x0000001fff077899 */ /* 0x000fcc0008011406 */
[----:B------:R-:W-:Y:S02]  /*0190*/  IMAD.U32 R5, RZ, RZ, UR7 ;  /* 0x00000007ff057e24 */ /* 0x000fe4000f8e00ff */
[----:B------:R-:W-:Y:S01]  /*01a0*/  IMAD.U32 R6, RZ, RZ, UR7 ;  /* 0x00000007ff067e24 */ /* 0x000fe2000f8e00ff */
[----:B-1----:R-:W1:Y:S01]  /*01b0*/  I2F.F64 R2, UR10 ;  /* 0x0000000a00027d12 */ /* 0x002e620008201c00 */
[C---:B0-----:R-:W-:Y:S01]  /*01c0*/  VIADD R4, R0.reuse, 0x100 ;  /* 0x0000010000047836 */ /* 0x041fe20000000000 */
[C---:B------:R-:W-:Y:S02]  /*01d0*/  ISETP.LT.U32.AND P0, PT, R0.reuse, UR6, PT ;  /* 0x0000000600007c0c */ /* 0x040fe4000bf01070 */
[----:B------:R-:W-:Y:S02]  /*01e0*/  IADD3 R0, P2, PT, R0, UR4, RZ ;  /* 0x0000000400007c10 */ /* 0x000fe4000ff5e0ff */
[----:B------:R-:W-:Y:S02]  /*01f0*/  ISETP.LT.U32.AND P1, PT, R4, UR6, PT ;  /* 0x0000000604007c0c */ /* 0x000fe4000bf21070 */
[----:B------:R-:W-:Y:S01]  /*0200*/  ISETP.GT.AND.EX P0, PT, R5, RZ, PT, P0 ;  /* 0x000000ff0500720c */ /* 0x000fe20003f04300 */
[----:B------:R-:W-:Y:S01]  /*0210*/  IMAD.X R5, RZ, RZ, UR5, P2 ;  /* 0x00000005ff057e24 */ /* 0x000fe200090e06ff */
[----:B------:R-:W-:-:S02]  /*0220*/  ISETP.GT.AND.EX P1, PT, R6, RZ, PT, P1 ;  /* 0x000000ff0600720c */ /* 0x000fc40003f24310 */
[----:B--2---:R-:W-:-:S04]  /*0230*/  LEA R4, P2, R0, UR12, 0x3 ;  /* 0x0000000c00047c11 */ /* 0x004fc8000f8418ff */
[----:B------:R-:W-:-:S05]  /*0240*/  LEA.HI.X R5, R0, UR13, R5, 0x3, P2 ;  /* 0x0000000d00057c11 */ /* 0x000fca00090f1c05 */
[----:B-1----:R0:W-:Y:S02]  /*0250*/  @P0 STG.E.64 desc[UR8][R4.64], R2 ;  /* 0x0000000204000986 */ /* 0x0021e4000c101b08 */
[----:B------:R-:W-:Y:S05]  /*0260*/  @!P1 EXIT ;  /* 0x000000000000994d */ /* 0x000fea0003800000 */
[----:B------:R-:W-:Y:S01]  /*0270*/  STG.E.64 desc[UR8][R4.64+0x800], R2 ;  /* 0x0008000204007986 */ /* 0x000fe2000c101b08 */
[----:B------:R-:W-:Y:S05]  /*0280*/  EXIT ;  /* 0x000000000000794d */ /* 0x000fea0003800000 */
.L_x_1:
[----:B------:R-:W-:-:S00]  /*0290*/  BRA `(.L_x_1) ;  /* 0xfffffffc00fc7947 */ /* 0x000fc0000383ffff */
[----:B------:R-:W-:-:S00]  /*02a0*/  NOP ;  /* 0x0000000000007918 */ /* 0x000fc00000000000 */
        /* <DEDUP_REMOVED lines=13> */
.L_x_44:


//--------------------- .text._ZN3cub18CUB_300001_SM_10006detail8for_each13static_kernelINS2_12policy_hub_t12policy_500_tEmN6thrust24THRUST_300001_SM_1000_NS8cuda_cub20__uninitialized_fill7functorINS7_10device_ptrIdEEdEEEEvT0_T1_ --------------------------
	.section	.text._ZN3cub18CUB_300001_SM_10006detail8for_each13static_kernelINS2_12policy_hub_t12policy_500_tEmN6thrust24THRUST_300001_SM_1000_NS8cuda_cub20__uninitialized_fill7functorINS7_10device_ptrIdEEdEEEEvT0_T1_,"ax",@progbits
	.align	128
        .global         _ZN3cub18CUB_300001_SM_10006detail8for_each13static_kernelINS2_12policy_hub_t12policy_500_tEmN6thrust24THRUST_300001_SM_1000_NS8cuda_cub20__uninitialized_fill7functorINS7_10device_ptrIdEEdEEEEvT0_T1_
        .type           _ZN3cub18CUB_300001_SM_10006detail8for_each13static_kernelINS2_12policy_hub_t12policy_500_tEmN6thrust24THRUST_300001_SM_1000_NS8cuda_cub20__uninitialized_fill7functorINS7_10device_ptrIdEEdEEEEvT0_T1_,@function
        .size           _ZN3cub18CUB_300001_SM_10006detail8for_each13static_kernelINS2_12policy_hub_t12policy_500_tEmN6thrust24THRUST_300001_SM_1000_NS8cuda_cub20__uninitialized_fill7functorINS7_10device_ptrIdEEdEEEEvT0_T1_,(.L_x_45 - _ZN3cub18CUB_300001_SM_10006detail8for_each13static_kernelINS2_12policy_hub_t12policy_500_tEmN6thrust24THRUST_300001_SM_1000_NS8cuda_cub20__uninitialized_fill7functorINS7_10device_ptrIdEEdEEEEvT0_T1_)
        .other          _ZN3cub18CUB_300001_SM_10006detail8for_each13static_kernelINS2_12policy_hub_t12policy_500_tEmN6thrust24THRUST_300001_SM_1000_NS8cuda_cub20__uninitialized_fill7functorINS7_10device_ptrIdEEdEEEEvT0_T1_,@"STO_CUDA_ENTRY STV_DEFAULT"
_ZN3cub18CUB_300001_SM_10006detail8for_each13static_kernelINS2_12policy_hub_t12policy_500_tEmN6thrust24THRUST_300001_SM_1000_NS8cuda_cub20__uninitialized_fill7functorINS7_10device_ptrIdEEdEEEEvT0_T1_:
.text._ZN3cub18CUB_300001_SM_10006detail8for_each13static_kernelINS2_12policy_hub_t12policy_500_tEmN6thrust24THRUST_300001_SM_1000_NS8cuda_cub20__uninitialized_fill7functorINS7_10device_ptrIdEEdEEEEvT0_T1_:
        /* <DEDUP_REMOVED lines=8> */
[----:B------:R-:W-:-:S09]  /*0080*/  UISETP.GE.U32.AND.EX UP0, UPT, UR7, URZ, UPT, UP0 ;  /* 0x000000ff0700728c */ /* 0x000fd2000bf06100 */
[----:B--2---:R-:W-:Y:S05]  /*0090*/  BRA.U !UP0, `(.L_x_2) ;  /* 0x0000000108287547 */ /* 0x004fea000b800000 */
[----:B------:R-:W0:Y:S01]  /*00a0*/  S2R R0, SR_TID.X ;  /* 0x0000000000007919 */ /* 0x000e220000002100 */
[----:B------:R-:W1:Y:S01]  /*00b0*/  LDCU.64 UR6, c[0x0][0x388] ;  /* 0x00007100ff0677ac */ /* 0x000e620008000a00 */
[----:B------:R-:W2:Y:S01]  /*00c0*/  LDC.64 R4, c[0x0][0x390] ;  /* 0x0000e400ff047b82 */ /* 0x000ea20000000a00 */
[----:B0-----:R-:W-:-:S05]  /*00d0*/  IADD3 R0, P0, PT, R0, UR4, RZ ;  /* 0x0000000400007c10 */ /* 0x001fca000ff1e0ff */
[----:B------:R-:W-:Y:S01]  /*00e0*/  IMAD.X R3, RZ, RZ, UR5, P0 ;  /* 0x00000005ff037e24 */ /* 0x000fe200080e06ff */
[----:B-1----:R-:W-:-:S04]  /*00f0*/  LEA R2, P0, R0, UR6, 0x3 ;  /* 0x0000000600027c11 */ /* 0x002fc8000f8018ff */
[----:B------:R-:W-:-:S05]  /*0100*/  LEA.HI.X R3, R0, UR7, R3, 0x3, P0 ;  /* 0x0000000700037c11 */ /* 0x000fca00080f1c03 */
[----:B--2---:R-:W-:Y:S04]  /*0110*/  STG.E.64 desc[UR8][R2.64], R4 ;  /* 0x0000000402007986 */ /* 0x004fe8000c101b08 */
[----:B------:R-:W-:Y:S01]  /*0120*/  STG.E.64 desc[UR8][R2.64+0x800], R4 ;  /* 0x0008000402007986 */ /* 0x000fe2000c101b08 */
[----:B------:R-:W-:Y:S05]  /*0130*/  EXIT ;  /* 0x000000000000794d */ /* 0x000fea0003800000 */
.L_x_2:
[----:B------:R-:W0:Y:S01]  /*0140*/  S2R R0, SR_TID.X ;  /* 0x0000000000007919 */ /* 0x000e220000002100 */
[----:B------:R-:W-:Y:S01]  /*0150*/  IMAD.U32 R2, RZ, RZ, UR7 ;  /* 0x00000007ff027e24 */ /* 0x000fe2000f8e00ff */
[----:B------:R-:W1:Y:S01]  /*0160*/  LDCU.64 UR10, c[0x0][0x388] ;  /* 0x00007100ff0a77ac */ /* 0x000e620008000a00 */
[----:B------:R-:W-:Y:S01]  /*0170*/  IMAD.U32 R6, RZ, RZ, UR7 ;  /* 0x00000007ff067e24 */ /* 0x000fe2000f8e00ff */
[----:B0-----:R-:W-:-:S04]  /*0180*/  ISETP.LT.U32.AND P0, PT, R0, UR6, PT ;  /* 0x0000000600007c0c */ /* 0x001fc8000bf01070 */
[----:B------:R-:W-:Y:S01]  /*0190*/  ISETP.GT.U32.AND.EX P0, PT, R2, RZ, PT, P0 ;  /* 0x000000ff0200720c */ /* 0x000fe20003f04100 */
[C---:B------:R-:W-:Y:S01]  /*01a0*/  VIADD R2, R0.reuse, 0x100 ;  /* 0x0000010000027836 */ /* 0x040fe20000000000 */
[----:B------:R-:W-:-:S04]  /*01b0*/  IADD3 R0, P2, PT, R0, UR4, RZ ;  /* 0x0000000400007c10 */ /* 0x000fc8000ff5e0ff */
[----:B------:R-:W-:Y:S01]  /*01c0*/  ISETP.LT.U32.AND P1, PT, R2, UR6, PT ;  /* 0x0000000602007c0c */ /* 0x000fe2000bf21070 */
[----:B------:R-:W-:Y:S01]  /*01d0*/  IMAD.X R3, RZ, RZ, UR5, P2 ;  /* 0x00000005ff037e24 */ /* 0x000fe200090e06ff */
[----:B-1----:R-:W-:Y:S02]  /*01e0*/  LEA R2, P2, R0, UR10, 0x3 ;  /* 0x0000000a00027c11 */ /* 0x002fe4000f8418ff */
[----:B------:R-:W-:Y:S02]  /*01f0*/  ISETP.GT.U32.AND.EX P1, PT, R6, RZ, PT, P1 ;  /* 0x000000ff0600720c */ /* 0x000fe40003f24110 */
[----:B------:R-:W-:Y:S01]  /*0200*/  LEA.HI.X R3, R0, UR11, R3, 0x3, P2 ;  /* 0x0000000b00037c11 */ /* 0x000fe200090f1c03 */
[----:B------:R-:W0:Y:S04]  /*0210*/  @P0 LDC.64 R4, c[0x0][0x390] ;  /* 0x0000e400ff040b82 */ /* 0x000e280000000a00 */
[----:B0-----:R0:W-:Y:S06]  /*0220*/  @P0 STG.E.64 desc[UR8][R2.64], R4 ;  /* 0x0000000402000986 */ /* 0x0011ec000c101b08 */
[----:B------:R-:W-:Y:S05]  /*0230*/  @!P1 EXIT ;  /* 0x000000000000994d */ /* 0x000fea0003800000 */
[----:B0-----:R-:W0:Y:S02]  /*0240*/  LDC.64 R4, c[0x0][0x390] ;  /* 0x0000e400ff047b82 */ /* 0x001e240000000a00 */
[----:B0-----:R-:W-:Y:S01]  /*0250*/  STG.E.64 desc[UR8][R2.64+0x800], R4 ;  /* 0x0008000402007986 */ /* 0x001fe2000c101b08 */
[----:B------:R-:W-:Y:S05]  /*0260*/  EXIT ;  /* 0x000000000000794d */ /* 0x000fea0003800000 */
.L_x_3:
        /* <DEDUP_REMOVED lines=9> */
.L_x_45:


//--------------------- .text._ZN3cub18CUB_300001_SM_10006detail8for_each13static_kernelINS2_12policy_hub_t12policy_500_tElN6thrust24THRUST_300001_SM_1000_NS8cuda_cub6__fill7functorINS7_10device_ptrIdEEiEEEEvT0_T1_ --------------------------
	.section	.text._ZN3cub18CUB_300001_SM_10006detail8for_each13static_kernelINS2_12policy_hub_t12policy_500_tElN6thrust24THRUST_300001_SM_1000_NS8cuda_cub6__fill7functorINS7_10device_ptrIdEEiEEEEvT0_T1_,"ax",@progbits
	.align	128
        .global         _ZN3cub18CUB_300001_SM_10006detail8for_each13static_kernelINS2_12policy_hub_t12policy_500_tElN6thrust24THRUST_300001_SM_1000_NS8cuda_cub6__fill7functorINS7_10device_ptrIdEEiEEEEvT0_T1_
        .type           _ZN3cub18CUB_300001_SM_10006detail8for_each13static_kernelINS2_12policy_hub_t12policy_500_tElN6thrust24THRUST_300001_SM_1000_NS8cuda_cub6__fill7functorINS7_10device_ptrIdEEiEEEEvT0_T1_,@function
        .size           _ZN3cub18CUB_300001_SM_10006detail8for_each13static_kernelINS2_12policy_hub_t12policy_500_tElN6thrust24THRUST_300001_SM_1000_NS8cuda_cub6__fill7functorINS7_10device_ptrIdEEiEEEEvT0_T1_,(.L_x_46 - _ZN3cub18CUB_300001_SM_10006detail8for_each13static_kernelINS2_12policy_hub_t12policy_500_tElN6thrust24THRUST_300001_SM_1000_NS8cuda_cub6__fill7functorINS7_10device_ptrIdEEiEEEEvT0_T1_)
        .other          _ZN3cub18CUB_300001_SM_10006detail8for_each13static_kernelINS2_12policy_hub_t12policy_500_tElN6thrust24THRUST_300001_SM_1000_NS8cuda_cub6__fill7functorINS7_10device_ptrIdEEiEEEEvT0_T1_,@"STO_CUDA_ENTRY STV_DEFAULT"
_ZN3cub18CUB_300001_SM_10006detail8for_each13static_kernelINS2_12policy_hub_t12policy_500_tElN6thrust24THRUST_300001_SM_1000_NS8cuda_cub6__fill7functorINS7_10device_ptrIdEEiEEEEvT0_T1_:
.text._ZN3cub18CUB_300001_SM_10006detail8for_each13static_kernelINS2_12policy_hub_t12policy_500_tElN6thrust24THRUST_300001_SM_1000_NS8cuda_cub6__fill7functorINS7_10device_ptrIdEEiEEEEvT0_T1_:
        /* <DEDUP_REMOVED lines=21> */
.L_x_4:
        /* <DEDUP_REMOVED lines=20> */
.L_x_5:
        /* <DEDUP_REMOVED lines=15> */
.L_x_46:


//--------------------- .text._ZN3cub18CUB_300001_SM_10006detail11EmptyKernelIvEEvv --------------------------
	.section	.text._ZN3cub18CUB_300001_SM_10006detail11EmptyKernelIvEEvv,"ax",@progbits
	.align	128
        .global         _ZN3cub18CUB_300001_SM_10006detail11EmptyKernelIvEEvv
        .type           _ZN3cub18CUB_300001_SM_10006detail11EmptyKernelIvEEvv,@function
        .size           _ZN3cub18CUB_300001_SM_10006detail11EmptyKernelIvEEvv,(.L_x_47 - _ZN3cub18CUB_300001_SM_10006detail11EmptyKernelIvEEvv)
        .other          _ZN3cub18CUB_300001_SM_10006detail11EmptyKernelIvEEvv,@"STO_CUDA_ENTRY STV_DEFAULT"
_ZN3cub18CUB_300001_SM_10006detail11EmptyKernelIvEEvv:
.text._ZN3cub18CUB_300001_SM_10006detail11EmptyKernelIvEEvv:
[----:B------:R-:W-:Y:S01]  /*0000*/  LDC R1, c[0x0][0x37c] ;  /* 0x0000df00ff017b82 */ /* 0x000fe20000000800 */
[----:B------:R-:W-:Y:S05]  /*0010*/  EXIT ;  /* 0x000000000000794d */ /* 0x000fea0003800000 */
.L_x_6:
        /* <DEDUP_REMOVED lines=14> */
.L_x_47:


//--------------------- .text._Z19matmul_kernel_tiledPKdS0_Pdiii --------------------------
	.section	.text._Z19matmul_kernel_tiledPKdS0_Pdiii,"ax",@progbits
	.align	128
        .global         _Z19matmul_kernel_tiledPKdS0_Pdiii
        .type           _Z19matmul_kernel_tiledPKdS0_Pdiii,@function
        .size           _Z19matmul_kernel_tiledPKdS0_Pdiii,(.L_x_48 - _Z19matmul_kernel_tiledPKdS0_Pdiii)
        .other          _Z19matmul_kernel_tiledPKdS0_Pdiii,@"STO_CUDA_ENTRY STV_DEFAULT"
_Z19matmul_kernel_tiledPKdS0_Pdiii:
.text._Z19matmul_kernel_tiledPKdS0_Pdiii:
[----:B------:R-:W-:Y:S01]  /*0000*/  LDC R1, c[0x0][0x37c] ;  /* 0x0000df00ff017b82 */ /* 0x000fe20000000800 */
[----:B------:R-:W0:Y:S01]  /*0010*/  S2R R7, SR_TID.X ;  /* 0x0000000000077919 */ /* 0x000e220000002100 */
[----:B------:R-:W0:Y:S06]  /*0020*/  LDCU UR4, c[0x0][0x360] ;  /* 0x00006c00ff0477ac */ /* 0x000e2c0008000800 */
[----:B------:R-:W1:Y:S01]  /*0030*/  S2UR UR5, SR_CTAID.Y ;  /* 0x00000000000579c3 */ /* 0x000e620000002600 */
[----:B------:R-:W0:Y:S07]  /*0040*/  S2R R0, SR_TID.Y ;  /* 0x0000000000007919 */ /* 0x000e2e0000002200 */
[----:B------:R-:W2:Y:S01]  /*0050*/  LDC R9, c[0x0][0x39c] ;  /* 0x0000e700ff097b82 */ /* 0x000ea20000000800 */
[----:B0-----:R-:W-:-:S07]  /*0060*/  IMAD R7, R0, UR4, R7 ;  /* 0x0000000400077c24 */ /* 0x001fce000f8e0207 */
[----:B------:R-:W0:Y:S01]  /*0070*/  LDC R0, c[0x0][0x364] ;  /* 0x0000d900ff007b82 */ /* 0x000e220000000800 */
[----:B------:R-:W-:-:S13]  /*0080*/  ISETP.NE.AND P0, PT, R7, RZ, PT ;  /* 0x000000ff0700720c */ /* 0x000fda0003f05270 */
[----:B------:R-:W3:Y:S01]  /*0090*/  @!P0 S2R R5, SR_CgaCtaId ;  /* 0x0000000000058919 */ /* 0x000ee20000008800 */
[----:B------:R-:W-:Y:S01]  /*00a0*/  @!P0 MOV R2, 0x400 ;  /* 0x0000040000028802 */ /* 0x000fe20000000f00 */
[----:B0-----:R-:W-:-:S04]  /*00b0*/  IMAD R0, R0, UR4, RZ ;  /* 0x0000000400007c24 */ /* 0x001fc8000f8e02ff */
[----:B-1----:R-:W-:-:S05]  /*00c0*/  IMAD R3, R0, UR5, RZ ;  /* 0x0000000500037c24 */ /* 0x002fca000f8e02ff */
[----:B--2---:R-:W-:-:S04]  /*00d0*/  VIADDMNMX R10, R3, R0, R9, PT ;  /* 0x00000000030a7246 */ /* 0x004fc80003800109 */
[----:B------:R-:W-:Y:S02]  /*00e0*/  ISETP.GE.AND P1, PT, R3, R10, PT ;  /* 0x0000000a0300720c */ /* 0x000fe40003f26270 */
[----:B---3--:R-:W-:-:S05]  /*00f0*/  @!P0 LEA R2, R5, R2, 0x18 ;  /* 0x0000000205028211 */ /* 0x008fca00078ec0ff */
[----:B------:R0:W-:Y:S06]  /*0100*/  @!P0 STS.64 [R2], RZ ;  /* 0x000000ff02008388 */ /* 0x0001ec0000000a00 */
[----:B------:R-:W-:Y:S05]  /*0110*/  @P1 EXIT ;  /* 0x000000000000194d */ /* 0x000fea0003800000 */
[-C--:B------:R-:W-:Y:S01]  /*0120*/  IABS R11, R0.reuse ;  /* 0x00000000000b7213 */ /* 0x080fe20000000000 */
[----:B------:R-:W1:Y:S01]  /*0130*/  S2UR UR4, SR_CTAID.X ;  /* 0x00000000000479c3 */ /* 0x000e620000002500 */
[----:B------:R-:W-:Y:S01]  /*0140*/  IADD3 R9, PT, PT, R0, -0x1, R9 ;  /* 0xffffffff00097810 */ /* 0x000fe20007ffe009 */
[----:B------:R-:W2:Y:S01]  /*0150*/  LDCU.64 UR6, c[0x0][0x358] ;  /* 0x00006b00ff0677ac */ /* 0x000ea20008000a00 */
[----:B0-----:R-:W0:Y:S01]  /*0160*/  I2F.RP R2, R11 ;  /* 0x0000000b00027306 */ /* 0x001e220000209400 */
[----:B------:R-:W-:-:S04]  /*0170*/  IABS R8, R0 ;  /* 0x0000000000087213 */ /* 0x000fc80000000000 */
[----:B------:R-:W-:Y:S01]  /*0180*/  IADD3 R8, PT, PT, RZ, -R8, RZ ;  /* 0x80000008ff087210 */ /* 0x000fe20007ffe0ff */
[----:B------:R-:W3:Y:S08]  /*0190*/  LDC R19, c[0x0][0x398] ;  /* 0x0000e600ff137b82 */ /* 0x000ef00000000800 */
[----:B------:R-:W4:Y:S01]  /*01a0*/  LDC.64 R20, c[0x0][0x380] ;  /* 0x0000e000ff147b82 */ /* 0x000f220000000a00 */
[----:B0-----:R-:W0:Y:S02]  /*01b0*/  MUFU.RCP R2, R2 ;  /* 0x0000000200027308 */ /* 0x001e240000001000 */
[----:B0-----:R-:W-:-:S02]  /*01c0*/  IADD3 R4, PT, PT, R2, 0xffffffe, RZ ;  /* 0x0ffffffe02047810 */ /* 0x001fc40007ffe0ff */
[----:B------:R-:W-:-:S04]  /*01d0*/  IABS R2, R9 ;  /* 0x0000000900027213 */ /* 0x000fc80000000000 */
[----:B------:R0:W5:Y:S01]  /*01e0*/  F2I.FTZ.U32.TRUNC.NTZ R5, R4 ;  /* 0x0000000400057305 */ /* 0x000162000021f000 */
[----:B------:R-:W-:-:S04]  /*01f0*/  LOP3.LUT R9, R9, R0, RZ, 0x3c, !PT ;  /* 0x0000000009097212 */ /* 0x000fc800078e3cff */
[----:B------:R-:W-:Y:S01]  /*0200*/  ISETP.GE.AND P1, PT, R9, RZ, PT ;  /* 0x000000ff0900720c */ /* 0x000fe20003f26270 */
[----:B0-----:R-:W-:Y:S02]  /*0210*/  IMAD.MOV.U32 R4, RZ, RZ, RZ ;  /* 0x000000ffff047224 */ /* 0x001fe400078e00ff */
[----:B-----5:R-:W-:-:S04]  /*0220*/  IMAD.MOV R6, RZ, RZ, -R5 ;  /* 0x000000ffff067224 */ /* 0x020fc800078e0a05 */
[----:B------:R-:W-:-:S04]  /*0230*/  IMAD R13, R6, R11, RZ ;  /* 0x0000000b060d7224 */ /* 0x000fc800078e02ff */
[----:B------:R-:W-:Y:S01]  /*0240*/  IMAD.HI.U32 R5, R5, R13, R4 ;  /* 0x0000000d05057227 */ /* 0x000fe200078e0004 */
[----:B------:R-:W-:-:S05]  /*0250*/  MOV R4, R8 ;  /* 0x0000000800047202 */ /* 0x000fca0000000f00 */
[----:B------:R-:W-:-:S04]  /*0260*/  IMAD.HI.U32 R5, R5, R2, RZ ;  /* 0x0000000205057227 */ /* 0x000fc800078e00ff */
[----:B------:R-:W-:-:S05]  /*0270*/  IMAD R2, R5, R4, R2 ;  /* 0x0000000405027224 */ /* 0x000fca00078e0202 */
[----:B------:R-:W-:-:S13]  /*0280*/  ISETP.GT.U32.AND P2, PT, R11, R2, PT ;  /* 0x000000020b00720c */ /* 0x000fda0003f44070 */
[----:B------:R-:W-:Y:S01]  /*0290*/  @!P2 IMAD.IADD R2, R2, 0x1, -R11 ;  /* 0x000000010202a824 */ /* 0x000fe200078e0a0b */
[----:B------:R-:W-:Y:S02]  /*02a0*/  @!P2 IADD3 R5, PT, PT, R5, 0x1, RZ ;  /* 0x000000010505a810 */ /* 0x000fe40007ffe0ff */
[----:B------:R-:W-:Y:S02]  /*02b0*/  ISETP.NE.AND P2, PT, R0, RZ, PT ;  /* 0x000000ff0000720c */ /* 0x000fe40003f45270 */
[----:B------:R-:W-:-:S13]  /*02c0*/  ISETP.GE.U32.AND P0, PT, R2, R11, PT ;  /* 0x0000000b0200720c */ /* 0x000fda0003f06070 */
[----:B------:R-:W-:-:S05]  /*02d0*/  @P0 VIADD R5, R5, 0x1 ;  /* 0x0000000105050836 */ /* 0x000fca0000000000 */
[----:B------:R-:W-:-:S05]  /*02e0*/  MOV R9, R5 ;  /* 0x0000000500097202 */ /* 0x000fca0000000f00 */
[----:B------:R-:W-:Y:S01]  /*02f0*/  @!P1 IMAD.MOV R9, RZ, RZ, -R9 ;  /* 0x000000ffff099224 */ /* 0x000fe200078e0a09 */
[----:B------:R-:W-:-:S04]  /*0300*/  @!P2 LOP3.LUT R9, RZ, R0, RZ, 0x33, !PT ;  /* 0x00000000ff09a212 */ /* 0x000fc800078e33ff */
[----:B------:R-:W0:Y:S01]  /*0310*/  I2F.U32.RP R2, R9 ;  /* 0x0000000900027306 */ /* 0x000e220000209000 */
[----:B------:R-:W-:-:S07]  /*0320*/  ISETP.NE.U32.AND P2, PT, R9, RZ, PT ;  /* 0x000000ff0900720c */ /* 0x000fce0003f45070 */
[----:B0-----:R-:W0:Y:S02]  /*0330*/  MUFU.RCP R2, R2 ;  /* 0x0000000200027308 */ /* 0x001e240000001000 */
[----:B0-----:R-:W-:-:S06]  /*0340*/  IADD3 R4, PT, PT, R2, 0xffffffe, RZ ;  /* 0x0ffffffe02047810 */ /* 0x001fcc0007ffe0ff */
[----:B------:R0:W5:Y:S02]  /*0350*/  F2I.FTZ.U32.TRUNC.NTZ R5, R4 ;  /* 0x0000000400057305 */ /* 0x000164000021f000 */
[----:B0-----:R-:W-:Y:S02]  /*0360*/  HFMA2 R4, -RZ, RZ, 0, 0 ;  /* 0x00000000ff047431 */ /* 0x001fe400000001ff */
[----:B-----5:R-:W-:-:S04]  /*0370*/  IMAD R6, R9, R5, RZ ;  /* 0x0000000509067224 */ /* 0x020fc800078e02ff */
[----:B------:R-:W-:-:S04]  /*0380*/  IMAD.MOV R11, RZ, RZ, -R6 ;  /* 0x000000ffff0b7224 */ /* 0x000fc800078e0a06 */
[----:B------:R-:W-:Y:S02]  /*0390*/  IMAD.HI.U32 R5, R5, R11, R4 ;  /* 0x0000000b05057227 */ /* 0x000fe400078e0004 */
[----:B------:R-:W0:Y:S04]  /*03a0*/  LDC R11, c[0x0][0x3a0] ;  /* 0x0000e800ff0b7b82 */ /* 0x000e280000000800 */
[----:B-1----:R-:W-:-:S04]  /*03b0*/  IMAD.HI.U32 R5, R5, UR4, RZ ;  /* 0x0000000405057c27 */ /* 0x002fc8000f8e00ff */
[----:B------:R-:W-:-:S04]  /*03c0*/  IMAD.MOV R6, RZ, RZ, -R5 ;  /* 0x000000ffff067224 */ /* 0x000fc800078e0a05 */
[----:B------:R-:W-:-:S05]  /*03d0*/  IMAD R6, R9, R6, UR4 ;  /* 0x0000000409067e24 */ /* 0x000fca000f8e0206 */
[----:B------:R-:W-:-:S13]  /*03e0*/  ISETP.GE.U32.AND P0, PT, R6, R9, PT ;  /* 0x000000090600720c */ /* 0x000fda0003f06070 */
[----:B------:R-:W-:Y:S01]  /*03f0*/  @P0 IADD3 R6, PT, PT, -R9, R6, RZ ;  /* 0x0000000609060210 */ /* 0x000fe20007ffe1ff */
[----:B------:R-:W-:-:S03]  /*0400*/  @P0 VIADD R5, R5, 0x1 ;  /* 0x0000000105050836 */ /* 0x000fc60000000000 */
[----:B------:R-:W-:-:S13]  /*0410*/  ISETP.GE.U32.AND P1, PT, R6, R9, PT ;  /* 0x000000090600720c */ /* 0x000fda0003f26070 */
[----:B------:R-:W-:Y:S02]  /*0420*/  @P1 IADD3 R5, PT, PT, R5, 0x1, RZ ;  /* 0x0000000105051810 */ /* 0x000fe40007ffe0ff */
[----:B------:R-:W-:-:S05]  /*0430*/  @!P2 LOP3.LUT R5, RZ, R9, RZ, 0x33, !PT ;  /* 0x00000009ff05a212 */ /* 0x000fca00078e33ff */
[----:B------:R-:W-:Y:S02]  /*0440*/  IMAD.MOV R6, RZ, RZ, -R5 ;  /* 0x000000ffff067224 */ /* 0x000fe400078e0a05 */
[----:B------:R-:W-:Y:S02]  /*0450*/  IMAD R8, R0, R5, RZ ;  /* 0x0000000500087224 */ /* 0x000fe400078e02ff */
[----:B------:R-:W-:Y:S02]  /*0460*/  IMAD R6, R9, R6, UR4 ;  /* 0x0000000409067e24 */ /* 0x000fe4000f8e0206 */
[C---:B0-----:R-:W-:Y:S01]  /*0470*/  IMAD R4, R8.reuse, R11, R11 ;  /* 0x0000000b08047224 */ /* 0x041fe200078e020b */
[----:B---3--:R-:W-:Y:S01]  /*0480*/  VIADDMNMX R5, R8, R0, R19, PT ;  /* 0x0000000008057246 */ /* 0x008fe20003800113 */
[----:B------:R-:W-:Y:S02]  /*0490*/  IMAD R6, R0, R6, R7 ;  /* 0x0000000600067224 */ /* 0x000fe400078e0207 */
[----:B------:R-:W-:Y:S01]  /*04a0*/  IMAD.IADD R2, R4, 0x1, R11 ;  /* 0x0000000104027824 */ /* 0x000fe200078e020b */
[C---:B------:R-:W-:Y:S01]  /*04b0*/  IADD3 R0, PT, PT, -R8.reuse, R5, RZ ;  /* 0x0000000508007210 */ /* 0x040fe20007ffe1ff */
[----:B------:R-:W-:-:S03]  /*04c0*/  IMAD R9, R8, R19, R6 ;  /* 0x0000001308097224 */ /* 0x000fc600078e0206 */
[----:B------:R-:W-:Y:S01]  /*04d0*/  LOP3.LUT R0, R0, 0x3, RZ, 0xc0, !PT ;  /* 0x0000000300007812 */ /* 0x000fe200078ec0ff */
[----:B----4-:R-:W-:-:S04]  /*04e0*/  IMAD.WIDE R20, R9, 0x8, R20 ;  /* 0x0000000809147825 */ /* 0x010fc800078e0214 */
[----:B--2---:R-:W-:-:S07]  /*04f0*/  IMAD.WIDE R18, R19, 0x8, R20 ;  /* 0x0000000813127825 */ /* 0x004fce00078e0214 */
.L_x_37:
[----:B------:R-:W-:-:S13]  /*0500*/  ISETP.GE.AND P0, PT, R8, R5, PT ;  /* 0x000000050800720c */ /* 0x000fda0003f06270 */
[----:B0----5:R-:W-:Y:S05]  /*0510*/  @P0 BRA `(.L_x_7) ;  /* 0x0000000800e40947 */ /* 0x021fea0003800000 */
[----:B------:R-:W0:Y:S08]  /*0520*/  LDC R26, c[0x0][0x3a0] ;  /* 0x0000e800ff1a7b82 */ /* 0x000e300000000800 */
[----:B------:R-:W1:Y:S01]  /*0530*/  LDC.64 R16, c[0x0][0x388] ;  /* 0x0000e200ff107b82 */ /* 0x000e620000000a00 */
[----:B0-----:R-:W-:-:S04]  /*0540*/  IMAD R9, R6, R26, R3 ;  /* 0x0000001a06097224 */ /* 0x001fc800078e0203 */
[----:B-1----:R-:W-:-:S06]  /*0550*/  IMAD.WIDE R16, R9, 0x8, R16 ;  /* 0x0000000809107825 */ /* 0x002fcc00078e0210 */
[----:B------:R-:W5:Y:S01]  /*0560*/  LDG.E.64 R16, desc[UR6][R16.64] ;  /* 0x0000000610107981 */ /* 0x000f62000c1e1b00 */
[----:B------:R-:W-:Y:S02]  /*0570*/  ISETP.NE.AND P0, PT, R0, RZ, PT ;  /* 0x000000ff0000720c */ /* 0x000fe40003f05270 */
[----:B------:R-:W-:-:S11]  /*0580*/  MOV R24, R8 ;  /* 0x0000000800187202 */ /* 0x000fd60000000f00 */
[----:B------:R-:W-:Y:S05]  /*0590*/  @!P0 BRA `(.L_x_8) ;  /* 0x0000000400188947 */ /* 0x000fea0003800000 */
[----:B------:R-:W2:Y:S01]  /*05a0*/  LDG.E.64 R12, desc[UR6][R20.64] ;  /* 0x00000006140c7981 */ /* 0x000ea2000c1e1b00 */
[----:B------:R-:W0:Y:S01]  /*05b0*/  S2UR UR5, SR_CgaCtaId ;  /* 0x00000000000579c3 */ /* 0x000e220000008800 */
[----:B------:R-:W-:Y:S01]  /*05c0*/  BSSY.RECONVERGENT B0, `(.L_x_9) ;  /* 0x000000a000007945 */ /* 0x000fe20003800200 */
[----:B------:R-:W-:Y:S01]  /*05d0*/  ISETP.NE.AND P0, PT, R7, RZ, PT ;  /* 0x000000ff0700720c */ /* 0x000fe20003f05270 */
[----:B------:R-:W-:Y:S02]  /*05e0*/  UMOV UR4, 0x400 ;  /* 0x0000040000047882 */ /* 0x000fe40000000000 */
[----:B0-----:R-:W-:Y:S01]  /*05f0*/  ULEA UR4, UR5, UR4, 0x18 ;  /* 0x0000000405047291 */ /* 0x001fe2000f8ec0ff */
[----:B--2--5:R-:W-:-:S11]  /*0600*/  DMUL R22, R16, R12 ;  /* 0x0000000c10167228 */ /* 0x024fd60000000000 */
.L_x_10:
[----:B------:R-:W0:Y:S01]  /*0610*/  LDS.64 R12, [UR4] ;  /* 0x00000004ff0c7984 */ /* 0x000e220008000a00 */
[----:B------:R-:W-:Y:S01]  /*0620*/  MOV R9, UR4 ;  /* 0x0000000400097c02 */ /* 0x000fe20008000f00 */
[----:B0-----:R-:W-:-:S07]  /*0630*/  DADD R14, R22, R12 ;  /* 0x00000000160e7229 */ /* 0x001fce000000000c */
[----:B------:R-:W0:Y:S02]  /*0640*/  ATOMS.CAST.SPIN.64 P1, [R9], R12, R14 ;  /* 0x0000000c0900758d */ /* 0x000e24000182040e */
[----:B0-----:R-:W-:Y:S05]  /*0650*/  @!P1 BRA `(.L_x_10) ;  /* 0xfffffffc00ec9947 */ /* 0x001fea000383ffff */
[----:B------:R-:W-:Y:S05]  /*0660*/  BSYNC.RECONVERGENT B0 ;  /* 0x0000000000007941 */ /* 0x000fea0003800200 */
.L_x_9:
[----:B------:R-:W-:Y:S01]  /*0670*/  BAR.SYNC.DEFER_BLOCKING 0x0 ;  /* 0x0000000000007b1d */ /* 0x000fe20000010000 */
[----:B------:R-:W-:-:S05]  /*0680*/  ISETP.NE.AND P1, PT, R0, 0x1, PT ;  /* 0x000000010000780c */ /* 0x000fca0003f25270 */
[----:B------:R-:W-:Y:S04]  /*0690*/  BSSY.RECONVERGENT B0, `(.L_x_11) ;  /* 0x0000008000007945 */ /* 0x000fe80003800200 */
[----:B------:R-:W-:Y:S05]  /*06a0*/  @P0 BRA `(.L_x_12) ;  /* 0x0000000000180947 */ /* 0x000fea0003800000 */
[----:B------:R-:W0:Y:S01]  /*06b0*/  LDS.64 R14, [UR4] ;  /* 0x00000004ff0e7984 */ /* 0x000e220008000a00 */
[----:B------:R-:W1:Y:S01]  /*06c0*/  LDC.64 R12, c[0x0][0x390] ;  /* 0x0000e400ff0c7b82 */ /* 0x000e620000000a00 */
[----:B------:R-:W-:-:S04]  /*06d0*/  IMAD R9, R8, R26, R3 ;  /* 0x0000001a08097224 */ /* 0x000fc800078e0203 */
[----:B-1----:R-:W-:-:S05]  /*06e0*/  IMAD.WIDE R12, R9, 0x8, R12 ;  /* 0x00000008090c7825 */ /* 0x002fca00078e020c */
[----:B0-----:R0:W-:Y:S04]  /*06f0*/  REDG.E.ADD.F64.RN.STRONG.GPU desc[UR6][R12.64], R14 ;  /* 0x0000000e0c0079a6 */ /* 0x0011e8000c12ff06 */
[----:B------:R-:W-:Y:S01]  /*0700*/  STS.64 [UR4], RZ ;  /* 0x000000ffff007988 */ /* 0x000fe20008000a04 */
.L_x_12:
[----:B------:R-:W-:Y:S05]  /*0710*/  BSYNC.RECONVERGENT B0 ;  /* 0x0000000000007941 */ /* 0x000fea0003800200 */
.L_x_11:
[----:B------:R-:W-:Y:S01]  /*0720*/  VIADD R24, R8, 0x1 ;  /* 0x0000000108187836 */ /* 0x000fe20000000000 */
[----:B------:R-:W-:Y:S06]  /*0730*/  @!P1 BRA `(.L_x_8) ;  /* 0x0000000000b09947 */ /* 0x000fec0003800000 */
[----:B0-----:R-:W2:Y:S01]  /*0740*/  LDG.E.64 R12, desc[UR6][R18.64] ;  /* 0x00000006120c7981 */ /* 0x001ea2000c1e1b00 */
[----:B------:R-:W-:Y:S01]  /*0750*/  BSSY.RECONVERGENT B0, `(.L_x_13) ;  /* 0x0000007000007945 */ /* 0x000fe20003800200 */
[----:B--2---:R-:W-:-:S11]  /*0760*/  DMUL R22, R16, R12 ;  /* 0x0000000c10167228 */ /* 0x004fd60000000000 */
.L_x_14:
[----:B------:R-:W0:Y:S01]  /*0770*/  LDS.64 R12, [UR4] ;  /* 0x00000004ff0c7984 */ /* 0x000e220008000a00 */
[----:B------:R-:W-:Y:S01]  /*0780*/  MOV R9, UR4 ;  /* 0x0000000400097c02 */ /* 0x000fe20008000f00 */
[----:B0-----:R-:W-:-:S07]  /*0790*/  DADD R14, R22, R12 ;  /* 0x00000000160e7229 */ /* 0x001fce000000000c */
[----:B------:R-:W0:Y:S02]  /*07a0*/  ATOMS.CAST.SPIN.64 P1, [R9], R12, R14 ;  /* 0x0000000c0900758d */ /* 0x000e24000182040e */
[----:B0-----:R-:W-:Y:S05]  /*07b0*/  @!P1 BRA `(.L_x_14) ;  /* 0xfffffffc00ec9947 */ /* 0x001fea000383ffff */
[----:B------:R-:W-:Y:S05]  /*07c0*/  BSYNC.RECONVERGENT B0 ;  /* 0x0000000000007941 */ /* 0x000fea0003800200 */
.L_x_13:
[----:B------:R-:W-:Y:S01]  /*07d0*/  BAR.SYNC.DEFER_BLOCKING 0x0 ;  /* 0x0000000000007b1d */ /* 0x000fe20000010000 */
[----:B------:R-:W-:-:S05]  /*07e0*/  ISETP.NE.AND P1, PT, R0, 0x2, PT ;  /* 0x000000020000780c */ /* 0x000fca0003f25270 */
[----:B------:R-:W-:Y:S04]  /*07f0*/  BSSY.RECONVERGENT B0, `(.L_x_15) ;  /* 0x0000008000007945 */ /* 0x000fe80003800200 */
[----:B------:R-:W-:Y:S05]  /*0800*/  @P0 BRA `(.L_x_16) ;  /* 0x0000000000180947 */ /* 0x000fea0003800000 */
[----:B------:R-:W0:Y:S01]  /*0810*/  LDS.64 R14, [UR4] ;  /* 0x00000004ff0e7984 */ /* 0x000e220008000a00 */
[----:B------:R-:W1:Y:S01]  /*0820*/  LDC.64 R12, c[0x0][0x390] ;  /* 0x0000e400ff0c7b82 */ /* 0x000e620000000a00 */
[----:B------:R-:W-:-:S05]  /*0830*/  IADD3 R9, PT, PT, R4, R3, RZ ;  /* 0x0000000304097210 */ /* 0x000fca0007ffe0ff */
[----:B-1----:R-:W-:-:S05]  /*0840*/  IMAD.WIDE R12, R9, 0x8, R12 ;  /* 0x00000008090c7825 */ /* 0x002fca00078e020c */
[----:B0-----:R0:W-:Y:S04]  /*0850*/  REDG.E.ADD.F64.RN.STRONG.GPU desc[UR6][R12.64], R14 ;  /* 0x0000000e0c0079a6 */ /* 0x0011e8000c12ff06 */
[----:B------:R-:W-:Y:S01]  /*0860*/  STS.64 [UR4], RZ ;  /* 0x000000ffff007988 */ /* 0x000fe20008000a04 */
.L_x_16:
[----:B------:R-:W-:Y:S05]  /*0870*/  BSYNC.RECONVERGENT B0 ;  /* 0x0000000000007941 */ /* 0x000fea0003800200 */
.L_x_15:
[----:B------:R-:W-:Y:S01]  /*0880*/  VIADD R24, R8, 0x2 ;  /* 0x0000000208187836 */ /* 0x000fe20000000000 */
[----:B------:R-:W-:Y:S06]  /*0890*/  @!P1 BRA `(.L_x_8) ;  /* 0x0000000000589947 */ /* 0x000fec0003800000 */
[----:B0-----:R-:W0:Y:S02]  /*08a0*/  LDC R13, c[0x0][0x398] ;  /* 0x0000e600ff0d7b82 */ /* 0x001e240000000800 */
[----:B0-----:R-:W-:-:S06]  /*08b0*/  IMAD.WIDE R12, R13, 0x8, R18 ;  /* 0x000000080d0c7825 */ /* 0x001fcc00078e0212 */
[----:B------:R-:W2:Y:S01]  /*08c0*/  LDG.E.64 R12, desc[UR6][R12.64] ;  /* 0x000000060c0c7981 */ /* 0x000ea2000c1e1b00 */
[----:B------:R-:W-:Y:S01]  /*08d0*/  BSSY.RECONVERGENT B0, `(.L_x_17) ;  /* 0x0000008000007945 */ /* 0x000fe20003800200 */
[----:B------:R-:W-:Y:S01]  /*08e0*/  IADD3 R24, PT, PT, R8, 0x3, RZ ;  /* 0x0000000308187810 */ /* 0x000fe20007ffe0ff */
[----:B--2---:R-:W-:-:S11]  /*08f0*/  DMUL R22, R16, R12 ;  /* 0x0000000c10167228 */ /* 0x004fd60000000000 */
.L_x_18:
[----:B------:R-:W0:Y:S01]  /*0900*/  LDS.64 R12, [UR4] ;  /* 0x00000004ff0c7984 */ /* 0x000e220008000a00 */
[----:B------:R-:W-:Y:S01]  /*0910*/  MOV R9, UR4 ;  /* 0x0000000400097c02 */ /* 0x000fe20008000f00 */
[----:B0-----:R-:W-:-:S07]  /*0920*/  DADD R14, R22, R12 ;  /* 0x00000000160e7229 */ /* 0x001fce000000000c */
[----:B------:R-:W0:Y:S02]  /*0930*/  ATOMS.CAST.SPIN.64 P1, [R9], R12, R14 ;  /* 0x0000000c0900758d */ /* 0x000e24000182040e */
[----:B0-----:R-:W-:Y:S05]  /*0940*/  @!P1 BRA `(.L_x_18) ;  /* 0xfffffffc00ec9947 */ /* 0x001fea000383ffff */
[----:B------:R-:W-:Y:S05]  /*0950*/  BSYNC.RECONVERGENT B0 ;  /* 0x0000000000007941 */ /* 0x000fea0003800200 */
.L_x_17:
[----:B------:R-:W-:Y:S06]  /*0960*/  BAR.SYNC.DEFER_BLOCKING 0x0 ;  /* 0x0000000000007b1d */ /* 0x000fec0000010000 */
[----:B------:R-:W-:Y:S04]  /*0970*/  BSSY.RECONVERGENT B0, `(.L_x_8) ;  /* 0x0000008000007945 */ /* 0x000fe80003800200 */
[----:B------:R-:W-:Y:S05]  /*0980*/  @P0 BRA `(.L_x_19) ;  /* 0x0000000000180947 */ /* 0x000fea0003800000 */
[----:B------:R-:W0:Y:S01]  /*0990*/  LDS.64 R14, [UR4] ;  /* 0x00000004ff0e7984 */ /* 0x000e220008000a00 */
[----:B------:R-:W1:Y:S01]  /*09a0*/  LDC.64 R12, c[0x0][0x390] ;  /* 0x0000e400ff0c7b82 */ /* 0x000e620000000a00 */
[----:B------:R-:W-:-:S04]  /*09b0*/  IMAD.IADD R9, R2, 0x1, R3 ;  /* 0x0000000102097824 */ /* 0x000fc800078e0203 */
[----:B-1----:R-:W-:-:S05]  /*09c0*/  IMAD.WIDE R12, R9, 0x8, R12 ;  /* 0x00000008090c7825 */ /* 0x002fca00078e020c */
[----:B0-----:R0:W-:Y:S04]  /*09d0*/  REDG.E.ADD.F64.RN.STRONG.GPU desc[UR6][R12.64], R14 ;  /* 0x0000000e0c0079a6 */ /* 0x0011e8000c12ff06 */
[----:B------:R-:W-:Y:S01]  /*09e0*/  STS.64 [UR4], RZ ;  /* 0x000000ffff007988 */ /* 0x000fe20008000a04 */
.L_x_19:
[----:B------:R-:W-:Y:S05]  /*09f0*/  BSYNC.RECONVERGENT B0 ;  /* 0x0000000000007941 */ /* 0x000fea0003800200 */
.L_x_8:
[----:B------:R-:W-:-:S04]  /*0a00*/  IADD3 R9, PT, PT, R8, -R5, RZ ;  /* 0x8000000508097210 */ /* 0x000fc80007ffe0ff */
[----:B------:R-:W-:-:S13]  /*0a10*/  ISETP.GT.U32.AND P0, PT, R9, -0x4, PT ;  /* 0xfffffffc0900780c */ /* 0x000fda0003f04070 */
[----:B------:R-:W-:Y:S05]  /*0a20*/  @P0 BRA `(.L_x_7) ;  /* 0x0000000400a00947 */ /* 0x000fea0003800000 */
[----:B------:R-:W1:Y:S01]  /*0a30*/  S2UR UR5, SR_CgaCtaId ;  /* 0x00000000000579c3 */ /* 0x000e620000008800 */
[C---:B------:R-:W-:Y:S01]  /*0a40*/  IADD3 R23, PT, PT, R24.reuse, 0x3, RZ ;  /* 0x0000000318177810 */ /* 0x040fe20007ffe0ff */
[CC--:B0-----:R-:W-:Y:S01]  /*0a50*/  IMAD R12, R24.reuse, R26.reuse, R26 ;  /* 0x0000001a180c7224 */ /* 0x0c1fe200078e021a */
[----:B------:R-:W-:Y:S01]  /*0a60*/  ISETP.NE.AND P0, PT, R7, RZ, PT ;  /* 0x000000ff0700720c */ /* 0x000fe20003f05270 */
[----:B------:R-:W-:Y:S01]  /*0a70*/  VIADD R22, R24, 0x2 ;  /* 0x0000000218167836 */ /* 0x000fe20000000000 */
[----:B------:R-:W-:Y:S01]  /*0a80*/  UMOV UR4, 0x400 ;  /* 0x0000040000047882 */ /* 0x000fe20000000000 */
[-CC-:B------:R-:W-:Y:S01]  /*0a90*/  IMAD R23, R23, R26.reuse, R3.reuse ;  /* 0x0000001a17177224 */ /* 0x180fe200078e0203 */
[----:B------:R-:W-:Y:S01]  /*0aa0*/  IADD3 R9, PT, PT, R12, R3, RZ ;  /* 0x000000030c097210 */ /* 0x000fe20007ffe0ff */
[-CC-:B------:R-:W-:Y:S02]  /*0ab0*/  IMAD R22, R22, R26.reuse, R3.reuse ;  /* 0x0000001a16167224 */ /* 0x180fe400078e0203 */
[----:B------:R-:W-:Y:S01]  /*0ac0*/  IMAD R11, R24, R26, R3 ;  /* 0x0000001a180b7224 */ /* 0x000fe200078e0203 */
[----:B-1----:R-:W-:-:S12]  /*0ad0*/  ULEA UR4, UR5, UR4, 0x18 ;  /* 0x0000000405047291 */ /* 0x002fd8000f8ec0ff */
.L_x_36:
[----:B------:R-:W0:Y:S08]  /*0ae0*/  LDC R25, c[0x0][0x398] ;  /* 0x0000e600ff197b82 */ /* 0x000e300000000800 */
[----:B------:R-:W1:Y:S01]  /*0af0*/  LDC.64 R28, c[0x0][0x380] ;  /* 0x0000e000ff1c7b82 */ /* 0x000e620000000a00 */
[----:B0-----:R-:W-:-:S04]  /*0b00*/  IMAD R13, R24, R25, R6 ;  /* 0x00000019180d7224 */ /* 0x001fc800078e0206 */
[----:B-1----:R-:W-:-:S05]  /*0b10*/  IMAD.WIDE R28, R13, 0x8, R28 ;  /* 0x000000080d1c7825 */ /* 0x002fca00078e021c */
[----:B------:R-:W2:Y:S01]  /*0b20*/  LDG.E.64 R26, desc[UR6][R28.64] ;  /* 0x000000061c1a7981 */ /* 0x000ea2000c1e1b00 */
[----:B------:R-:W-:Y:S01]  /*0b30*/  BSSY.RECONVERGENT B0, `(.L_x_20) ;  /* 0x0000007000007945 */ /* 0x000fe20003800200 */
[----:B--2--5:R-:W-:-:S11]  /*0b40*/  DMUL R26, R16, R26 ;  /* 0x0000001a101a7228 */ /* 0x024fd60000000000 */
.L_x_21:
[----:B------:R-:W0:Y:S01]  /*0b50*/  LDS.64 R12, [UR4] ;  /* 0x00000004ff0c7984 */ /* 0x000e220008000a00 */
[----:B------:R-:W-:Y:S01]  /*0b60*/  MOV R31, UR4 ;  /* 0x00000004001f7c02 */ /* 0x000fe20008000f00 */
[----:B0-----:R-:W-:-:S07]  /*0b70*/  DADD R14, R26, R12 ;  /* 0x000000001a0e7229 */ /* 0x001fce000000000c */
[----:B------:R-:W0:Y:S02]  /*0b80*/  ATOMS.CAST.SPIN.64 P1, [R31], R12, R14 ;  /* 0x0000000c1f00758d */ /* 0x000e24000182040e */
[----:B0-----:R-:W-:Y:S05]  /*0b90*/  @!P1 BRA `(.L_x_21) ;  /* 0xfffffffc00ec9947 */ /* 0x001fea000383ffff */
[----:B------:R-:W-:Y:S05]  /*0ba0*/  BSYNC.RECONVERGENT B0 ;  /* 0x0000000000007941 */ /* 0x000fea0003800200 */
.L_x_20:
[----:B------:R-:W-:Y:S01]  /*0bb0*/  BAR.SYNC.DEFER_BLOCKING 0x0 ;  /* 0x0000000000007b1d */ /* 0x000fe20000010000 */
[----:B------:R-:W-:-:S05]  /*0bc0*/  IMAD.WIDE R28, R25, 0x8, R28 ;  /* 0x00000008191c7825 */ /* 0x000fca00078e021c */
[----:B------:R-:W-:Y:S04]  /*0bd0*/  BSSY.RECONVERGENT B0, `(.L_x_22) ;  /* 0x000000a000007945 */ /* 0x000fe80003800200 */
[----:B------:R-:W-:Y:S05]  /*0be0*/  @P0 BRA `(.L_x_23) ;  /* 0x0000000000200947 */ /* 0x000fea0003800000 */
[----:B------:R-:W0:Y:S01]  /*0bf0*/  S2UR UR5, SR_CgaCtaId ;  /* 0x00000000000579c3 */ /* 0x000e220000008800 */
[----:B------:R-:W-:-:S07]  /*0c00*/  UMOV UR4, 0x400 ;  /* 0x0000040000047882 */ /* 0x000fce0000000000 */
[----:B------:R-:W1:Y:S01]  /*0c10*/  LDC.64 R12, c[0x0][0x390] ;  /* 0x0000e400ff0c7b82 */ /* 0x000e620000000a00 */
[----:B0-----:R-:W-:Y:S01]  /*0c20*/  ULEA UR4, UR5, UR4, 0x18 ;  /* 0x0000000405047291 */ /* 0x001fe2000f8ec0ff */
[----:B-1----:R-:W-:-:S08]  /*0c30*/  IMAD.WIDE R12, R11, 0x8, R12 ;  /* 0x000000080b0c7825 */ /* 0x002fd000078e020c */
[----:B------:R-:W0:Y:S04]  /*0c40*/  LDS.64 R14, [UR4] ;  /* 0x00000004ff0e7984 */ /* 0x000e280008000a00 */
[----:B0-----:R0:W-:Y:S04]  /*0c50*/  REDG.E.ADD.F64.RN.STRONG.GPU desc[UR6][R12.64], R14 ;  /* 0x0000000e0c0079a6 */ /* 0x0011e8000c12ff06 */
[----:B------:R-:W-:Y:S01]  /*0c60*/  STS.64 [UR4], RZ ;  /* 0x000000ffff007988 */ /* 0x000fe20008000a04 */
.L_x_23:
[----:B------:R-:W-:Y:S05]  /*0c70*/  BSYNC.RECONVERGENT B0 ;  /* 0x0000000000007941 */ /* 0x000fea0003800200 */
.L_x_22:
[----:B------:R-:W2:Y:S01]  /*0c80*/  LDG.E.64 R26, desc[UR6][R28.64] ;  /* 0x000000061c1a7981 */ /* 0x000ea2000c1e1b00 */
[----:B------:R-:W1:Y:S01]  /*0c90*/  S2UR UR5, SR_CgaCtaId ;  /* 0x00000000000579c3 */ /* 0x000e620000008800 */
[----:B------:R-:W-:Y:S01]  /*0ca0*/  BSSY.RECONVERGENT B0, `(.L_x_24) ;  /* 0x0000009000007945 */ /* 0x000fe20003800200 */
[----:B------:R-:W-:Y:S02]  /*0cb0*/  UMOV UR4, 0x400 ;  /* 0x0000040000047882 */ /* 0x000fe40000000000 */
[----:B-1----:R-:W-:Y:S01]  /*0cc0*/  ULEA UR4, UR5, UR4, 0x18 ;  /* 0x0000000405047291 */ /* 0x002fe2000f8ec0ff */
[----:B--2---:R-:W-:-:S11]  /*0cd0*/  DMUL R26, R16, R26 ;  /* 0x0000001a101a7228 */ /* 0x004fd60000000000 */
.L_x_25:
[----:B0-----:R-:W0:Y:S01]  /*0ce0*/  LDS.64 R12, [UR4] ;  /* 0x00000004ff0c7984 */ /* 0x001e220008000a00 */
[----:B------:R-:W-:Y:S01]  /*0cf0*/  IMAD.U32 R31, RZ, RZ, UR4 ;  /* 0x00000004ff1f7e24 */ /* 0x000fe2000f8e00ff */
[----:B0-----:R-:W-:-:S07]  /*0d00*/  DADD R14, R26, R12 ;  /* 0x000000001a0e7229 */ /* 0x001fce000000000c */
[----:B------:R-:W0:Y:S02]  /*0d10*/  ATOMS.CAST.SPIN.64 P1, [R31], R12, R14 ;  /* 0x0000000c1f00758d */ /* 0x000e24000182040e */
[----:B0-----:R-:W-:Y:S05]  /*0d20*/  @!P1 BRA `(.L_x_25) ;  /* 0xfffffffc00ec9947 */ /* 0x001fea000383ffff */
[----:B------:R-:W-:Y:S05]  /*0d30*/  BSYNC.RECONVERGENT B0 ;  /* 0x0000000000007941 */ /* 0x000fea0003800200 */
.L_x_24:
[----:B------:R-:W-:Y:S01]  /*0d40*/  BAR.SYNC.DEFER_BLOCKING 0x0 ;  /* 0x0000000000007b1d */ /* 0x000fe20000010000 */
[----:B------:R-:W-:-:S05]  /*0d50*/  IMAD.WIDE R28, R25, 0x8, R28 ;  /* 0x00000008191c7825 */ /* 0x000fca00078e021c */
[----:B------:R-:W-:Y:S04]  /*0d60*/  BSSY.RECONVERGENT B0, `(.L_x_26) ;  /* 0x0000007000007945 */ /* 0x000fe80003800200 */
[----:B------:R-:W-:Y:S05]  /*0d70*/  @P0 BRA `(.L_x_27) ;  /* 0x0000000000140947 */ /* 0x000fea0003800000 */
[----:B------:R-:W0:Y:S01]  /*0d80*/  LDS.64 R14, [UR4] ;  /* 0x00000004ff0e7984 */ /* 0x000e220008000a00 */
[----:B------:R-:W1:Y:S02]  /*0d90*/  LDC.64 R12, c[0x0][0x390] ;  /* 0x0000e400ff0c7b82 */ /* 0x000e640000000a00 */
[----:B-1----:R-:W-:-:S05]  /*0da0*/  IMAD.WIDE R12, R9, 0x8, R12 ;  /* 0x00000008090c7825 */ /* 0x002fca00078e020c */
[----:B0-----:R0:W-:Y:S04]  /*0db0*/  REDG.E.ADD.F64.RN.STRONG.GPU desc[UR6][R12.64], R14 ;  /* 0x0000000e0c0079a6 */ /* 0x0011e8000c12ff06 */
[----:B------:R-:W-:Y:S01]  /*0dc0*/  STS.64 [UR4], RZ ;  /* 0x000000ffff007988 */ /* 0x000fe20008000a04 */
.L_x_27:
[----:B------:R-:W-:Y:S05]  /*0dd0*/  BSYNC.RECONVERGENT B0 ;  /* 0x0000000000007941 */ /* 0x000fea0003800200 */
.L_x_26:
[----:B------:R-:W2:Y:S01]  /*0de0*/  LDG.E.64 R26, desc[UR6][R28.64] ;  /* 0x000000061c1a7981 */ /* 0x000ea2000c1e1b00 */
[----:B------:R-:W-:Y:S01]  /*0df0*/  BSSY.RECONVERGENT B0, `(.L_x_28) ;  /* 0x0000007000007945 */ /* 0x000fe20003800200 */
[----:B--2---:R-:W-:-:S11]  /*0e00*/  DMUL R26, R16, R26 ;  /* 0x0000001a101a7228 */ /* 0x004fd60000000000 */
.L_x_29:
[----:B0-----:R-:W0:Y:S01]  /*0e10*/  LDS.64 R12, [UR4] ;  /* 0x00000004ff0c7984 */ /* 0x001e220008000a00 */
[----:B------:R-:W-:Y:S01]  /*0e20*/  MOV R31, UR4 ;  /* 0x00000004001f7c02 */ /* 0x000fe20008000f00 */
[----:B0-----:R-:W-:-:S07]  /*0e30*/  DADD R14, R26, R12 ;  /* 0x000000001a0e7229 */ /* 0x001fce000000000c */
[----:B------:R-:W0:Y:S02]  /*0e40*/  ATOMS.CAST.SPIN.64 P1, [R31], R12, R14 ;  /* 0x0000000c1f00758d */ /* 0x000e24000182040e */
[----:B0-----:R-:W-:Y:S05]  /*0e50*/  @!P1 BRA `(.L_x_29) ;  /* 0xfffffffc00ec9947 */ /* 0x001fea000383ffff */
[----:B------:R-:W-:Y:S05]  /*0e60*/  BSYNC.RECONVERGENT B0 ;  /* 0x0000000000007941 */ /* 0x000fea0003800200 */
.L_x_28:
        /* <DEDUP_REMOVED lines=9> */
.L_x_31:
[----:B------:R-:W-:Y:S05]  /*0f00*/  BSYNC.RECONVERGENT B0 ;  /* 0x0000000000007941 */ /* 0x000fea0003800200 */
.L_x_30:
[----:B------:R-:W2:Y:S01]  /*0f10*/  LDG.E.64 R26, desc[UR6][R28.64] ;  /* 0x000000061c1a7981 */ /* 0x000ea2000c1e1b00 */
[----:B------:R-:W-:Y:S01]  /*0f20*/  BSSY.RECONVERGENT B0, `(.L_x_32) ;  /* 0x0000007000007945 */ /* 0x000fe20003800200 */
[----:B--2---:R-:W-:-:S11]  /*0f30*/  DMUL R26, R16, R26 ;  /* 0x0000001a101a7228 */ /* 0x004fd60000000000 */
.L_x_33:
[----:B0-----:R-:W0:Y:S01]  /*0f40*/  LDS.64 R12, [UR4] ;  /* 0x00000004ff0c7984 */ /* 0x001e220008000a00 */
[----:B------:R-:W-:Y:S01]  /*0f50*/  MOV R25, UR4 ;  /* 0x0000000400197c02 */ /* 0x000fe20008000f00 */
[----:B0-----:R-:W-:-:S07]  /*0f60*/  DADD R14, R26, R12 ;  /* 0x000000001a0e7229 */ /* 0x001fce000000000c */
[----:B------:R-:W0:Y:S02]  /*0f70*/  ATOMS.CAST.SPIN.64 P1, [R25], R12, R14 ;  /* 0x0000000c1900758d */ /* 0x000e24000182040e */
[----:B0-----:R-:W-:Y:S05]  /*0f80*/  @!P1 BRA `(.L_x_33) ;  /* 0xfffffffc00ec9947 */ /* 0x001fea000383ffff */
[----:B------:R-:W-:Y:S05]  /*0f90*/  BSYNC.RECONVERGENT B0 ;  /* 0x0000000000007941 */ /* 0x000fea0003800200 */
.L_x_32:
[----:B------:R-:W-:Y:S06]  /*0fa0*/  BAR.SYNC.DEFER_BLOCKING 0x0 ;  /* 0x0000000000007b1d */ /* 0x000fec0000010000 */
[----:B------:R-:W-:Y:S04]  /*0fb0*/  BSSY.RECONVERGENT B0, `(.L_x_34) ;  /* 0x0000007000007945 */ /* 0x000fe80003800200 */
[----:B------:R-:W-:Y:S05]  /*0fc0*/  @P0 BRA `(.L_x_35) ;  /* 0x0000000000140947 */ /* 0x000fea0003800000 */
[----:B------:R-:W0:Y:S01]  /*0fd0*/  LDS.64 R14, [UR4] ;  /* 0x00000004ff0e7984 */ /* 0x000e220008000a00 */
[----:B------:R-:W1:Y:S02]  /*0fe0*/  LDC.64 R12, c[0x0][0x390] ;  /* 0x0000e400ff0c7b82 */ /* 0x000e640000000a00 */
[----:B-1----:R-:W-:-:S05]  /*0ff0*/  IMAD.WIDE R12, R23, 0x8, R12 ;  /* 0x00000008170c7825 */ /* 0x002fca00078e020c */
[----:B0-----:R0:W-:Y:S04]  /*1000*/  REDG.E.ADD.F64.RN.STRONG.GPU desc[UR6][R12.64], R14 ;  /* 0x0000000e0c0079a6 */ /* 0x0011e8000c12ff06 */
[----:B------:R-:W-:Y:S01]  /*1010*/  STS.64 [UR4], RZ ;  /* 0x000000ffff007988 */ /* 0x000fe20008000a04 */
.L_x_35:
[----:B------:R-:W-:Y:S05]  /*1020*/  BSYNC.RECONVERGENT B0 ;  /* 0x0000000000007941 */ /* 0x000fea0003800200 */
.L_x_34:
[----:B0-----:R-:W0:Y:S01]  /*1030*/  LDC R12, c[0x0][0x3a0] ;  /* 0x0000e800ff0c7b82 */ /* 0x001e220000000800 */
[----:B------:R-:W-:-:S05]  /*1040*/  VIADD R24, R24, 0x4 ;  /* 0x0000000418187836 */ /* 0x000fca0000000000 */
[----:B------:R-:W-:Y:S02]  /*1050*/  ISETP.GE.AND P1, PT, R24, R5, PT ;  /* 0x000000051800720c */ /* 0x000fe40003f26270 */
[C---:B0-----:R-:W-:Y:S01]  /*1060*/  LEA R23, R12.reuse, R23, 0x2 ;  /* 0x000000170c177211 */ /* 0x041fe200078e10ff */
[C---:B------:R-:W-:Y:S01]  /*1070*/  IMAD R9, R12.reuse, 0x4, R9 ;  /* 0x000000040c097824 */ /* 0x040fe200078e0209 */
[C---:B------:R-:W-:Y:S02]  /*1080*/  LEA R22, R12.reuse, R22, 0x2 ;  /* 0x000000160c167211 */ /* 0x040fe400078e10ff */
[----:B------:R-:W-:-:S07]  /*1090*/  LEA R11, R12, R11, 0x2 ;  /* 0x0000000b0c0b7211 */ /* 0x000fce00078e10ff */
[----:B------:R-:W-:Y:S05]  /*10a0*/  @!P1 BRA `(.L_x_36) ;  /* 0xfffffff8008c9947 */ /* 0x000fea000383ffff */
.L_x_7:
[----:B------:R-:W-:-:S04]  /*10b0*/  IADD3 R3, PT, PT, R3, 0x1, RZ ;  /* 0x0000000103037810 */ /* 0x000fc80007ffe0ff */
[----:B------:R-:W-:-:S13]  /*10c0*/  ISETP.GE.AND P0, PT, R3, R10, PT ;  /* 0x0000000a0300720c */ /* 0x000fda0003f06270 */
[----:B------:R-:W-:Y:S05]  /*10d0*/  @!P0 BRA `(.L_x_37) ;  /* 0xfffffff400088947 */ /* 0x000fea000383ffff */
[----:B------:R-:W-:Y:S05]  /*10e0*/  EXIT ;  /* 0x000000000000794d */ /* 0x000fea0003800000 */
.L_x_38:
        /* <DEDUP_REMOVED lines=9> */
.L_x_48:


//--------------------- .text._Z13matmul_kernelPKdS0_Pdiii --------------------------
	.section	.text._Z13matmul_kernelPKdS0_Pdiii,"ax",@progbits
	.align	128
        .global         _Z13matmul_kernelPKdS0_Pdiii
        .type           _Z13matmul_kernelPKdS0_Pdiii,@function
        .size           _Z13matmul_kernelPKdS0_Pdiii,(.L_x_49 - _Z13matmul_kernelPKdS0_Pdiii)
        .other          _Z13matmul_kernelPKdS0_Pdiii,@"STO_CUDA_ENTRY STV_DEFAULT"
_Z13matmul_kernelPKdS0_Pdiii:
.text._Z13matmul_kernelPKdS0_Pdiii:
[----:B------:R-:W-:Y:S01]  /*0000*/  LDC R1, c[0x0][0x37c] ;  /* 0x0000df00ff017b82 */ /* 0x000fe20000000800 */
[----:B------:R-:W0:Y:S07]  /*0010*/  S2R R4, SR_TID.X ;  /* 0x0000000000047919 */ /* 0x000e2e0000002100 */
[----:B------:R-:W0:Y:S08]  /*0020*/  S2UR UR4, SR_CTAID.X ;  /* 0x00000000000479c3 */ /* 0x000e300000002500 */
[----:B------:R-:W0:Y:S08]  /*0030*/  LDC R5, c[0x0][0x360] ;  /* 0x0000d800ff057b82 */ /* 0x000e300000000800 */
[----:B------:R-:W1:Y:S01]  /*0040*/  LDC.64 R2, c[0x0][0x398] ;  /* 0x0000e600ff027b82 */ /* 0x000e620000000a00 */
[----:B0-----:R-:W-:-:S02]  /*0050*/  IMAD R4, R5, UR4, R4 ;  /* 0x0000000405047c24 */ /* 0x001fc4000f8e0204 */
[----:B-1----:R-:W-:-:S05]  /*0060*/  IMAD R5, R3, R2, RZ ;  /* 0x0000000203057224 */ /* 0x002fca00078e02ff */
[----:B------:R-:W-:-:S13]  /*0070*/  ISETP.GE.AND P0, PT, R4, R5, PT ;  /* 0x000000050400720c */ /* 0x000fda0003f06270 */
[----:B------:R-:W-:Y:S05]  /*0080*/  @P0 EXIT ;  /* 0x000000000000094d */ /* 0x000fea0003800000 */
[----:B------:R-:W0:Y:S01]  /*0090*/  LDC R0, c[0x0][0x3a0] ;  /* 0x0000e800ff007b82 */ /* 0x000e220000000800 */
[----:B------:R-:W-:Y:S01]  /*00a0*/  IABS R2, R3 ;  /* 0x0000000300027213 */ /* 0x000fe20000000000 */
[----:B------:R-:W1:Y:S01]  /*00b0*/  LDCU.64 UR4, c[0x0][0x358] ;  /* 0x00006b00ff0477ac */ /* 0x000e620008000a00 */
[----:B------:R-:W-:Y:S02]  /*00c0*/  ISETP.GE.AND P2, PT, R4, RZ, PT ;  /* 0x000000ff0400720c */ /* 0x000fe40003f46270 */
[----:B------:R-:W2:Y:S01]  /*00d0*/  I2F.RP R10, R2 ;  /* 0x00000002000a7306 */ /* 0x000ea20000209400 */
[----:B------:R-:W-:-:S07]  /*00e0*/  ISETP.NE.AND P5, PT, R3, RZ, PT ;  /* 0x000000ff0300720c */ /* 0x000fce0003fa5270 */
[----:B--2---:R-:W2:Y:S01]  /*00f0*/  MUFU.RCP R10, R10 ;  /* 0x0000000a000a7308 */ /* 0x004ea20000001000 */
[----:B0-----:R-:W-:-:S07]  /*0100*/  IABS R5, R0 ;  /* 0x0000000000057213 */ /* 0x001fce0000000000 */
[----:B------:R-:W0:Y:S01]  /*0110*/  I2F.RP R11, R5 ;  /* 0x00000005000b7306 */ /* 0x000e220000209400 */
[----:B--2---:R-:W-:-:S07]  /*0120*/  IADD3 R6, PT, PT, R10, 0xffffffe, RZ ;  /* 0x0ffffffe0a067810 */ /* 0x004fce0007ffe0ff */
[----:B------:R2:W3:Y:S08]  /*0130*/  F2I.FTZ.U32.TRUNC.NTZ R7, R6 ;  /* 0x0000000600077305 */ /* 0x0004f0000021f000 */
[----:B0-----:R-:W0:Y:S01]  /*0140*/  MUFU.RCP R11, R11 ;  /* 0x0000000b000b7308 */ /* 0x001e220000001000 */
[----:B--2---:R-:W-:Y:S01]  /*0150*/  HFMA2 R6, -RZ, RZ, 0, 0 ;  /* 0x00000000ff067431 */ /* 0x004fe200000001ff */
[----:B---3--:R-:W-:-:S05]  /*0160*/  IADD3 R13, PT, PT, RZ, -R7, RZ ;  /* 0x80000007ff0d7210 */ /* 0x008fca0007ffe0ff */
[----:B------:R-:W-:-:S04]  /*0170*/  IMAD R13, R13, R2, RZ ;  /* 0x000000020d0d7224 */ /* 0x000fc800078e02ff */
[----:B------:R-:W-:-:S04]  /*0180*/  IMAD.HI.U32 R6, R7, R13, R6 ;  /* 0x0000000d07067227 */ /* 0x000fc800078e0006 */
[----:B0-----:R-:W-:Y:S01]  /*0190*/  VIADD R8, R11, 0xffffffe ;  /* 0x0ffffffe0b087836 */ /* 0x001fe20000000000 */
[----:B------:R-:W-:-:S03]  /*01a0*/  IABS R11, R4 ;  /* 0x00000004000b7213 */ /* 0x000fc60000000000 */
[----:B------:R0:W2:Y:S02]  /*01b0*/  F2I.FTZ.U32.TRUNC.NTZ R9, R8 ;  /* 0x0000000800097305 */ /* 0x0000a4000021f000 */
[----:B------:R-:W-:-:S05]  /*01c0*/  IMAD.HI.U32 R6, R6, R11, RZ ;  /* 0x0000000b06067227 */ /* 0x000fca00078e00ff */
[----:B------:R-:W-:Y:S01]  /*01d0*/  IADD3 R7, PT, PT, -R6, RZ, RZ ;  /* 0x000000ff06077210 */ /* 0x000fe20007ffe1ff */
[----:B0-----:R-:W-:-:S04]  /*01e0*/  IMAD.MOV.U32 R8, RZ, RZ, RZ ;  /* 0x000000ffff087224 */ /* 0x001fc800078e00ff */
[----:B------:R-:W-:Y:S02]  /*01f0*/  IMAD R7, R2, R7, R11 ;  /* 0x0000000702077224 */ /* 0x000fe400078e020b */
[----:B--2---:R-:W-:-:S03]  /*0200*/  IMAD.MOV R12, RZ, RZ, -R9 ;  /* 0x000000ffff0c7224 */ /* 0x004fc600078e0a09 */
[----:B------:R-:W-:Y:S01]  /*0210*/  ISETP.GT.U32.AND P4, PT, R2, R7, PT ;  /* 0x000000070200720c */ /* 0x000fe20003f84070 */
[----:B------:R-:W-:Y:S01]  /*0220*/  IMAD R15, R12, R5, RZ ;  /* 0x000000050c0f7224 */ /* 0x000fe200078e02ff */
[----:B------:R-:W-:-:S03]  /*0230*/  CS2R R12, SRZ ;  /* 0x00000000000c7805 */ /* 0x000fc6000001ff00 */
[----:B------:R-:W-:-:S06]  /*0240*/  IMAD.HI.U32 R8, R9, R15, R8 ;  /* 0x0000000f09087227 */ /* 0x000fcc00078e0008 */
[----:B------:R-:W-:Y:S02]  /*0250*/  IMAD.HI.U32 R8, R8, R11, RZ ;  /* 0x0000000b08087227 */ /* 0x000fe400078e00ff */
[----:B------:R-:W-:Y:S02]  /*0260*/  @!P4 IADD3 R7, PT, PT, R7, -R2, RZ ;  /* 0x800000020707c210 */ /* 0x000fe40007ffe0ff */
[----:B------:R-:W-:Y:S01]  /*0270*/  @!P4 IADD3 R6, PT, PT, R6, 0x1, RZ ;  /* 0x000000010606c810 */ /* 0x000fe20007ffe0ff */
[----:B------:R-:W-:Y:S01]  /*0280*/  IMAD.MOV R8, RZ, RZ, -R8 ;  /* 0x000000ffff087224 */ /* 0x000fe200078e0a08 */
[----:B------:R-:W-:-:S03]  /*0290*/  ISETP.NE.AND P4, PT, R0, RZ, PT ;  /* 0x000000ff0000720c */ /* 0x000fc60003f85270 */
[----:B------:R-:W-:-:S05]  /*02a0*/  IMAD R8, R5, R8, R11 ;  /* 0x0000000805087224 */ /* 0x000fca00078e020b */
[----:B------:R-:W-:-:S13]  /*02b0*/  ISETP.GT.U32.AND P0, PT, R5, R8, PT ;  /* 0x000000080500720c */ /* 0x000fda0003f04070 */
[----:B------:R-:W-:Y:S01]  /*02c0*/  @!P0 IMAD.IADD R8, R8, 0x1, -R5 ;  /* 0x0000000108088824 */ /* 0x000fe200078e0a05 */
[----:B------:R-:W-:Y:S02]  /*02d0*/  ISETP.GE.U32.AND P0, PT, R7, R2, PT ;  /* 0x000000020700720c */ /* 0x000fe40003f06070 */
[----:B------:R-:W-:Y:S02]  /*02e0*/  LOP3.LUT R2, R4, R3, RZ, 0x3c, !PT ;  /* 0x0000000304027212 */ /* 0x000fe400078e3cff */
[----:B------:R-:W-:Y:S02]  /*02f0*/  ISETP.GT.U32.AND P1, PT, R5, R8, PT ;  /* 0x000000080500720c */ /* 0x000fe40003f24070 */
[----:B------:R-:W-:-:S07]  /*0300*/  ISETP.GE.AND P3, PT, R2, RZ, PT ;  /* 0x000000ff0200720c */ /* 0x000fce0003f66270 */
[----:B------:R-:W-:Y:S01]  /*0310*/  @P0 VIADD R6, R6, 0x1 ;  /* 0x0000000106060836 */ /* 0x000fe20000000000 */
[----:B------:R-:W-:-:S03]  /*0320*/  ISETP.GE.AND P0, PT, R3, 0x1, PT ;  /* 0x000000010300780c */ /* 0x000fc60003f06270 */
[----:B------:R-:W-:Y:S01]  /*0330*/  @!P1 IADD3 R8, PT, PT, R8, -R5, RZ ;  /* 0x8000000508089210 */ /* 0x000fe20007ffe0ff */
[----:B------:R-:W-:-:S03]  /*0340*/  IMAD.MOV.U32 R2, RZ, RZ, R6 ;  /* 0x000000ffff027224 */ /* 0x000fc600078e0006 */
[----:B------:R-:W-:Y:S01]  /*0350*/  MOV R5, R8 ;  /* 0x0000000800057202 */ /* 0x000fe20000000f00 */
[----:B------:R-:W-:Y:S01]  /*0360*/  @!P3 IMAD.MOV R2, RZ, RZ, -R2 ;  /* 0x000000ffff02b224 */ /* 0x000fe200078e0a02 */
[----:B------:R-:W-:Y:S02]  /*0370*/  @!P5 LOP3.LUT R2, RZ, R3, RZ, 0x33, !PT ;  /* 0x00000003ff02d212 */ /* 0x000fe400078e33ff */
[----:B------:R-:W-:Y:S02]  /*0380*/  @!P2 IADD3 R5, PT, PT, -R5, RZ, RZ ;  /* 0x000000ff0505a210 */ /* 0x000fe40007ffe1ff */
[----:B------:R-:W-:Y:S01]  /*0390*/  @!P4 LOP3.LUT R5, RZ, R0, RZ, 0x33, !PT ;  /* 0x00000000ff05c212 */ /* 0x000fe200078e33ff */
[----:B-1----:R-:W-:Y:S06]  /*03a0*/  @!P0 BRA `(.L_x_39) ;  /* 0x0000000400a88947 */ /* 0x002fec0003800000 */
[C---:B------:R-:W-:Y:S01]  /*03b0*/  ISETP.GE.U32.AND P0, PT, R3.reuse, 0x8, PT ;  /* 0x000000080300780c */ /* 0x040fe20003f06070 */
[----:B------:R-:W-:Y:S01]  /*03c0*/  IMAD R7, R2, R3, RZ ;  /* 0x0000000302077224 */ /* 0x000fe200078e02ff */
[----:B------:R-:W-:Y:S01]  /*03d0*/  LOP3.LUT R6, R3, 0x7, RZ, 0xc0, !PT ;  /* 0x0000000703067812 */ /* 0x000fe200078ec0ff */
[----:B------:R-:W-:Y:S01]  /*03e0*/  IMAD.MOV.U32 R24, RZ, RZ, RZ ;  /* 0x000000ffff187224 */ /* 0x000fe200078e00ff */
[----:B------:R-:W-:Y:S02]  /*03f0*/  CS2R R12, SRZ ;  /* 0x00000000000c7805 */ /* 0x000fe4000001ff00 */
[----:B------:R-:W-:-:S07]  /*0400*/  ISETP.NE.AND P1, PT, R6, RZ, PT ;  /* 0x000000ff0600720c */ /* 0x000fce0003f25270 */
[----:B------:R-:W-:Y:S06]  /*0410*/  @!P0 BRA `(.L_x_40) ;  /* 0x0000000000b48947 */ /* 0x000fec0003800000 */
[----:B------:R-:W-:Y:S02]  /*0420*/  LOP3.LUT R24, R3, 0x7ffffff8, RZ, 0xc0, !PT ;  /* 0x7ffffff803187812 */ /* 0x000fe400078ec0ff */
[----:B------:R-:W-:Y:S02]  /*0430*/  CS2R R12, SRZ ;  /* 0x00000000000c7805 */ /* 0x000fe4000001ff00 */
[----:B------:R-:W-:Y:S02]  /*0440*/  MOV R4, R7 ;  /* 0x0000000700047202 */ /* 0x000fe40000000f00 */
[----:B------:R-:W-:Y:S01]  /*0450*/  MOV R25, R5 ;  /* 0x0000000500197202 */ /* 0x000fe20000000f00 */
[----:B------:R-:W-:-:S07]  /*0460*/  IMAD.MOV R26, RZ, RZ, -R24 ;  /* 0x000000ffff1a7224 */ /* 0x000fce00078e0a18 */
.L_x_41:
[----:B------:R-:W0:Y:S08]  /*0470*/  LDC.64 R22, c[0x0][0x380] ;  /* 0x0000e000ff167b82 */ /* 0x000e300000000a00 */
[----:B------:R-:W1:Y:S01]  /*0480*/  LDC.64 R18, c[0x0][0x388] ;  /* 0x0000e200ff127b82 */ /* 0x000e620000000a00 */
[----:B0-----:R-:W-:-:S05]  /*0490*/  IMAD.WIDE R22, R4, 0x8, R22 ;  /* 0x0000000804167825 */ /* 0x001fca00078e0216 */
[----:B------:R-:W2:Y:S01]  /*04a0*/  LDG.E.64 R10, desc[UR4][R22.64] ;  /* 0x00000004160a7981 */ /* 0x000ea2000c1e1b00 */
[----:B-1----:R-:W-:-:S03]  /*04b0*/  IMAD.WIDE R18, R25, 0x8, R18 ;  /* 0x0000000819127825 */ /* 0x002fc600078e0212 */
[----:B------:R-:W3:Y:S04]  /*04c0*/  LDG.E.64 R8, desc[UR4][R22.64+0x8] ;  /* 0x0000080416087981 */ /* 0x000ee8000c1e1b00 */
[----:B------:R-:W2:Y:S01]  /*04d0*/  LDG.E.64 R16, desc[UR4][R18.64] ;  /* 0x0000000412107981 */ /* 0x000ea2000c1e1b00 */
[----:B------:R-:W-:-:S05]  /*04e0*/  IMAD.WIDE R28, R0, 0x8, R18 ;  /* 0x00000008001c7825 */ /* 0x000fca00078e0212 */
[----:B------:R-:W3:Y:S01]  /*04f0*/  LDG.E.64 R14, desc[UR4][R28.64] ;  /* 0x000000041c0e7981 */ /* 0x000ee2000c1e1b00 */
[----:B------:R-:W-:Y:S01]  /*0500*/  IMAD.WIDE R20, R0, 0x8, R28 ;  /* 0x0000000800147825 */ /* 0x000fe200078e021c */
[----:B--2---:R-:W-:Y:S02]  /*0510*/  DFMA R16, R10, R16, R12 ;  /* 0x000000100a10722b */ /* 0x004fe4000000000c */
[----:B------:R-:W2:Y:S04]  /*0520*/  LDG.E.64 R12, desc[UR4][R22.64+0x10] ;  /* 0x00001004160c7981 */ /* 0x000ea8000c1e1b00 */
[----:B------:R0:W2:Y:S02]  /*0530*/  LDG.E.64 R10, desc[UR4][R20.64] ;  /* 0x00000004140a7981 */ /* 0x0000a4000c1e1b00 */
[----:B---3--:R-:W-:-:S02]  /*0540*/  DFMA R14, R8, R14, R16 ;  /* 0x0000000e080e722b */ /* 0x008fc40000000010 */
[----:B------:R-:W3:Y:S01]  /*0550*/  LDG.E.64 R8, desc[UR4][R22.64+0x18] ;  /* 0x0000180416087981 */ /* 0x000ee2000c1e1b00 */
[----:B0-----:R-:W-:-:S05]  /*0560*/  IMAD.WIDE R20, R0, 0x8, R20 ;  /* 0x0000000800147825 */ /* 0x001fca00078e0214 */
[----:B------:R-:W3:Y:S01]  /*0570*/  LDG.E.64 R16, desc[UR4][R20.64] ;  /* 0x0000000414107981 */ /* 0x000ee2000c1e1b00 */
[C---:B------:R-:W-:Y:S01]  /*0580*/  IMAD.WIDE R18, R0.reuse, 0x8, R20 ;  /* 0x0000000800127825 */ /* 0x040fe200078e0214 */
[----:B--2---:R-:W-:Y:S02]  /*0590*/  DFMA R10, R12, R10, R14 ;  /* 0x0000000a0c0a722b */ /* 0x004fe4000000000e */
[----:B------:R-:W2:Y:S04]  /*05a0*/  LDG.E.64 R20, desc[UR4][R22.64+0x38] ;  /* 0x0000380416147981 */ /* 0x000ea8000c1e1b00 */
[----:B------:R-:W4:Y:S04]  /*05b0*/  LDG.E.64 R14, desc[UR4][R22.64+0x20] ;  /* 0x00002004160e7981 */ /* 0x000f28000c1e1b00 */
[----:B------:R-:W4:Y:S01]  /*05c0*/  LDG.E.64 R12, desc[UR4][R18.64] ;  /* 0x00000004120c7981 */ /* 0x000f22000c1e1b00 */
[----:B------:R-:W-:Y:S01]  /*05d0*/  IMAD.WIDE R28, R0, 0x8, R18 ;  /* 0x00000008001c7825 */ /* 0x000fe200078e0212 */
[----:B---3--:R-:W-:-:S02]  /*05e0*/  DFMA R16, R8, R16, R10 ;  /* 0x000000100810722b */ /* 0x008fc4000000000a */
[----:B------:R-:W3:Y:S04]  /*05f0*/  LDG.E.64 R8, desc[UR4][R22.64+0x28] ;  /* 0x0000280416087981 */ /* 0x000ee8000c1e1b00 */
[----:B------:R0:W3:Y:S02]  /*0600*/  LDG.E.64 R10, desc[UR4][R28.64] ;  /* 0x000000041c0a7981 */ /* 0x0000e4000c1e1b00 */
[----:B0-----:R-:W-:-:S04]  /*0610*/  IMAD.WIDE R28, R0, 0x8, R28 ;  /* 0x00000008001c7825 */ /* 0x001fc800078e021c */
[----:B------:R-:W-:-:S06]  /*0620*/  IMAD.WIDE R18, R0, 0x8, R28 ;  /* 0x0000000800127825 */ /* 0x000fcc00078e021c */
[----:B------:R-:W2:Y:S01]  /*0630*/  LDG.E.64 R18, desc[UR4][R18.64] ;  /* 0x0000000412127981 */ /* 0x000ea2000c1e1b00 */
[----:B----4-:R-:W-:-:S03]  /*0640*/  DFMA R12, R14, R12, R16 ;  /* 0x0000000c0e0c722b */ /* 0x010fc60000000010 */
[----:B------:R-:W4:Y:S04]  /*0650*/  LDG.E.64 R14, desc[UR4][R22.64+0x30] ;  /* 0x00003004160e7981 */ /* 0x000f28000c1e1b00 */
[----:B------:R-:W4:Y:S01]  /*0660*/  LDG.E.64 R16, desc[UR4][R28.64] ;  /* 0x000000041c107981 */ /* 0x000f22000c1e1b00 */
[----:B------:R-:W-:Y:S01]  /*0670*/  IADD3 R26, PT, PT, R26, 0x8, RZ ;  /* 0x000000081a1a7810 */ /* 0x000fe20007ffe0ff */
[----:B---3--:R-:W-:-:S03]  /*0680*/  DFMA R8, R8, R10, R12 ;  /* 0x0000000a0808722b */ /* 0x008fc6000000000c */
[----:B------:R-:W-:Y:S01]  /*0690*/  ISETP.NE.AND P0, PT, R26, RZ, PT ;  /* 0x000000ff1a00720c */ /* 0x000fe20003f05270 */
[----:B------:R-:W-:Y:S01]  /*06a0*/  IMAD R25, R0, 0x8, R25 ;  /* 0x0000000800197824 */ /* 0x000fe200078e0219 */
[----:B------:R-:W-:-:S03]  /*06b0*/  IADD3 R4, PT, PT, R4, 0x8, RZ ;  /* 0x0000000804047810 */ /* 0x000fc60007ffe0ff */
[----:B----4-:R-:W-:-:S08]  /*06c0*/  DFMA R8, R14, R16, R8 ;  /* 0x000000100e08722b */ /* 0x010fd00000000008 */
[----:B--2---:R-:W-:Y:S01]  /*06d0*/  DFMA R12, R20, R18, R8 ;  /* 0x00000012140c722b */ /* 0x004fe20000000008 */
[----:B------:R-:W-:Y:S10]  /*06e0*/  @P0 BRA `(.L_x_41) ;  /* 0xfffffffc00600947 */ /* 0x000ff4000383ffff */
.L_x_40:
[----:B------:R-:W-:Y:S05]  /*06f0*/  @!P1 BRA `(.L_x_39) ;  /* 0x0000000000d49947 */ /* 0x000fea0003800000 */
[----:B------:R-:W-:Y:S02]  /*0700*/  ISETP.GE.U32.AND P0, PT, R6, 0x4, PT ;  /* 0x000000040600780c */ /* 0x000fe40003f06070 */
[----:B------:R-:W-:-:S04]  /*0710*/  LOP3.LUT R4, R3, 0x3, RZ, 0xc0, !PT ;  /* 0x0000000303047812 */ /* 0x000fc800078ec0ff */
[----:B------:R-:W-:-:S07]  /*0720*/  ISETP.NE.AND P1, PT, R4, RZ, PT ;  /* 0x000000ff0400720c */ /* 0x000fce0003f25270 */
[----:B------:R-:W-:Y:S06]  /*0730*/  @!P0 BRA `(.L_x_42) ;  /* 0x0000000000588947 */ /* 0x000fec0003800000 */
[----:B------:R-:W0:Y:S01]  /*0740*/  LDC.64 R28, c[0x0][0x380] ;  /* 0x0000e000ff1c7b82 */ /* 0x000e220000000a00 */
[----:B------:R-:W-:Y:S01]  /*0750*/  IADD3 R9, PT, PT, R7, R24, RZ ;  /* 0x0000001807097210 */ /* 0x000fe20007ffe0ff */
[----:B------:R-:W-:-:S06]  /*0760*/  IMAD R15, R24, R0, R5 ;  /* 0x00000000180f7224 */ /* 0x000fcc00078e0205 */
[----:B------:R-:W1:Y:S01]  /*0770*/  LDC.64 R10, c[0x0][0x388] ;  /* 0x0000e200ff0a7b82 */ /* 0x000e620000000a00 */
[----:B0-----:R-:W-:-:S05]  /*0780*/  IMAD.WIDE R28, R9, 0x8, R28 ;  /* 0x00000008091c7825 */ /* 0x001fca00078e021c */
[----:B------:R-:W2:Y:S01]  /*0790*/  LDG.E.64 R26, desc[UR4][R28.64] ;  /* 0x000000041c1a7981 */ /* 0x000ea2000c1e1b00 */
[----:B-1----:R-:W-:-:S05]  /*07a0*/  IMAD.WIDE R10, R15, 0x8, R10 ;  /* 0x000000080f0a7825 */ /* 0x002fca00078e020a */
[----:B------:R-:W2:Y:S01]  /*07b0*/  LDG.E.64 R8, desc[UR4][R10.64] ;  /* 0x000000040a087981 */ /* 0x000ea2000c1e1b00 */
[----:B------:R-:W-:-:S05]  /*07c0*/  IMAD.WIDE R16, R0, 0x8, R10 ;  /* 0x0000000800107825 */ /* 0x000fca00078e020a */
[----:B------:R-:W3:Y:S01]  /*07d0*/  LDG.E.64 R14, desc[UR4][R16.64] ;  /* 0x00000004100e7981 */ /* 0x000ee2000c1e1b00 */
[----:B------:R-:W-:-:S03]  /*07e0*/  IMAD.WIDE R20, R0, 0x8, R16 ;  /* 0x0000000800147825 */ /* 0x000fc600078e0210 */
[----:B------:R-:W3:Y:S04]  /*07f0*/  LDG.E.64 R10, desc[UR4][R28.64+0x8] ;  /* 0x000008041c0a7981 */ /* 0x000ee8000c1e1b00 */
[----:B------:R-:W4:Y:S01]  /*0800*/  LDG.E.64 R18, desc[UR4][R20.64] ;  /* 0x0000000414127981 */ /* 0x000f22000c1e1b00 */
[----:B------:R-:W-:-:S03]  /*0810*/  IMAD.WIDE R22, R0, 0x8, R20 ;  /* 0x0000000800167825 */ /* 0x000fc600078e0214 */
[----:B------:R-:W4:Y:S04]  /*0820*/  LDG.E.64 R16, desc[UR4][R28.64+0x10] ;  /* 0x000010041c107981 */ /* 0x000f28000c1e1b00 */
[----:B------:R-:W5:Y:S04]  /*0830*/  LDG.E.64 R22, desc[UR4][R22.64] ;  /* 0x0000000416167981 */ /* 0x000f68000c1e1b00 */
[----:B------:R-:W5:Y:S01]  /*0840*/  LDG.E.64 R20, desc[UR4][R28.64+0x18] ;  /* 0x000018041c147981 */ /* 0x000f62000c1e1b00 */
[----:B------:R-:W-:Y:S01]  /*0850*/  IADD3 R24, PT, PT, R24, 0x4, RZ ;  /* 0x0000000418187810 */ /* 0x000fe20007ffe0ff */
[----:B--2---:R-:W-:-:S08]  /*0860*/  DFMA R8, R26, R8, R12 ;  /* 0x000000081a08722b */ /* 0x004fd0000000000c */
[----:B---3--:R-:W-:-:S08]  /*0870*/  DFMA R8, R10, R14, R8 ;  /* 0x0000000e0a08722b */ /* 0x008fd00000000008 */
[----:B----4-:R-:W-:-:S08]  /*0880*/  DFMA R8, R16, R18, R8 ;  /* 0x000000121008722b */ /* 0x010fd00000000008 */
[----:B-----5:R-:W-:-:S11]  /*0890*/  DFMA R12, R20, R22, R8 ;  /* 0x00000016140c722b */ /* 0x020fd60000000008 */
.L_x_42:
[----:B------:R-:W-:Y:S05]  /*08a0*/  @!P1 BRA `(.L_x_39) ;  /* 0x0000000000689947 */ /* 0x000fea0003800000 */
[----:B------:R-:W0:Y:S01]  /*08b0*/  LDC.64 R20, c[0x0][0x380] ;  /* 0x0000e000ff147b82 */ /* 0x000e220000000a00 */
[----:B------:R-:W-:Y:S02]  /*08c0*/  ISETP.NE.AND P0, PT, R4, 0x1, PT ;  /* 0x000000010400780c */ /* 0x000fe40003f05270 */
[----:B------:R-:W-:-:S04]  /*08d0*/  LOP3.LUT R3, R3, 0x1, RZ, 0xc0, !PT ;  /* 0x0000000103037812 */ /* 0x000fc800078ec0ff */
[----:B------:R-:W-:Y:S01]  /*08e0*/  ISETP.NE.U32.AND P1, PT, R3, 0x1, PT ;  /* 0x000000010300780c */ /* 0x000fe20003f25070 */
[----:B------:R-:W1:Y:S06]  /*08f0*/  LDC.64 R14, c[0x0][0x388] ;  /* 0x0000e200ff0e7b82 */ /* 0x000e6c0000000a00 */
[----:B------:R-:W-:Y:S02]  /*0900*/  @P0 IMAD.IADD R17, R7, 0x1, R24 ;  /* 0x0000000107110824 */ /* 0x000fe400078e0218 */
[----:B------:R-:W2:Y:S01]  /*0910*/  LDC.64 R10, c[0x0][0x380] ;  /* 0x0000e000ff0a7b82 */ /* 0x000ea20000000a00 */
[----:B------:R-:W-:-:S07]  /*0920*/  @P0 IMAD R23, R24, R0, R5 ;  /* 0x0000000018170224 */ /* 0x000fce00078e0205 */
[----:B------:R-:W3:Y:S01]  /*0930*/  LDC.64 R8, c[0x0][0x388] ;  /* 0x0000e200ff087b82 */ /* 0x000ee20000000a00 */
[----:B0-----:R-:W-:Y:S01]  /*0940*/  @P0 IMAD.WIDE R20, R17, 0x8, R20 ;  /* 0x0000000811140825 */ /* 0x001fe200078e0214 */
[----:B------:R-:W-:-:S04]  /*0950*/  @P0 IADD3 R24, PT, PT, R24, 0x2, RZ ;  /* 0x0000000218180810 */ /* 0x000fc80007ffe0ff */
[----:B------:R-:W4:Y:S01]  /*0960*/  @P0 LDG.E.64 R16, desc[UR4][R20.64] ;  /* 0x0000000414100981 */ /* 0x000f22000c1e1b00 */
[----:B-1----:R-:W-:-:S05]  /*0970*/  @P0 IMAD.WIDE R22, R23, 0x8, R14 ;  /* 0x0000000817160825 */ /* 0x002fca00078e020e */
[----:B------:R-:W4:Y:S01]  /*0980*/  @P0 LDG.E.64 R14, desc[UR4][R22.64] ;  /* 0x00000004160e0981 */ /* 0x000f22000c1e1b00 */
[----:B------:R-:W-:Y:S01]  /*0990*/  @P0 IMAD.WIDE R18, R0, 0x8, R22 ;  /* 0x0000000800120825 */ /* 0x000fe200078e0216 */
[----:B------:R-:W-:Y:S02]  /*09a0*/  @!P1 IADD3 R3, PT, PT, R7, R24, RZ ;  /* 0x0000001807039210 */ /* 0x000fe40007ffe0ff */
[----:B------:R-:W5:Y:S01]  /*09b0*/  @P0 LDG.E.64 R6, desc[UR4][R20.64+0x8] ;  /* 0x0000080414060981 */ /* 0x000f62000c1e1b00 */
[----:B------:R-:W-:-:S03]  /*09c0*/  @!P1 IMAD R25, R24, R0, R5 ;  /* 0x0000000018199224 */ /* 0x000fc600078e0205 */
[----:B------:R-:W5:Y:S01]  /*09d0*/  @P0 LDG.E.64 R18, desc[UR4][R18.64] ;  /* 0x0000000412120981 */ /* 0x000f62000c1e1b00 */
[----:B--2---:R-:W-:-:S04]  /*09e0*/  @!P1 IMAD.WIDE R10, R3, 0x8, R10 ;  /* 0x00000008030a9825 */ /* 0x004fc800078e020a */
[----:B---3--:R-:W-:Y:S02]  /*09f0*/  @!P1 IMAD.WIDE R8, R25, 0x8, R8 ;  /* 0x0000000819089825 */ /* 0x008fe400078e0208 */
[----:B------:R-:W2:Y:S04]  /*0a00*/  @!P1 LDG.E.64 R10, desc[UR4][R10.64] ;  /* 0x000000040a0a9981 */ /* 0x000ea8000c1e1b00 */
[----:B------:R-:W2:Y:S01]  /*0a10*/  @!P1 LDG.E.64 R8, desc[UR4][R8.64] ;  /* 0x0000000408089981 */ /* 0x000ea2000c1e1b00 */
[----:B----4-:R-:W-:-:S08]  /*0a20*/  @P0 DFMA R14, R16, R14, R12 ;  /* 0x0000000e100e022b */ /* 0x010fd0000000000c */
[----:B-----5:R-:W-:-:S08]  /*0a30*/  @P0 DFMA R12, R6, R18, R14 ;  /* 0x00000012060c022b */ /* 0x020fd0000000000e */
[----:B--2---:R-:W-:-:S11]  /*0a40*/  @!P1 DFMA R12, R10, R8, R12 ;  /* 0x000000080a0c922b */ /* 0x004fd6000000000c */
.L_x_39:
[----:B------:R-:W0:Y:S01]  /*0a50*/  LDC.64 R6, c[0x0][0x390] ;  /* 0x0000e400ff067b82 */ /* 0x000e220000000a00 */
[----:B------:R-:W-:-:S04]  /*0a60*/  IMAD R3, R2, R0, R5 ;  /* 0x0000000002037224 */ /* 0x000fc800078e0205 */
[----:B0-----:R-:W-:-:S05]  /*0a70*/  IMAD.WIDE R2, R3, 0x8, R6 ;  /* 0x0000000803027825 */ /* 0x001fca00078e0206 */
[----:B------:R-:W-:Y:S01]  /*0a80*/  STG.E.64 desc[UR4][R2.64], R12 ;  /* 0x0000000c02007986 */ /* 0x000fe2000c101b04 */
[----:B------:R-:W-:Y:S05]  /*0a90*/  EXIT ;  /* 0x000000000000794d */ /* 0x000fea0003800000 */
.L_x_43:
        /* <DEDUP_REMOVED lines=14> */
.L_x_49:


//--------------------- .nv.shared.reserved.0     --------------------------
	.section	.nv.shared.reserved.0,"aw",@nobits
	.weak		__nv_reservedSMEM_offset_0_alias
	.size		__nv_reservedSMEM_offset_0_alias, 0, 64
	.other		__nv_reservedSMEM_offset_0_alias,@"STO_CUDA_RESERVED_SHARED STV_DEFAULT"
__nv_reservedSMEM_offset_0_alias:
	.zero		0
	.zero		64


//--------------------- .nv.global                --------------------------
	.section	.nv.global,"aw",@nobits
.nv.global:
	.type		_ZN34_INTERNAL_2229cf49_4_k_cu_84b8156a6thrust24THRUST_300001_SM_1000_NS3seqE,@object
	.size		_ZN34_INTERNAL_2229cf49_4_k_cu_84b8156a6thrust24THRUST_300001_SM_1000_NS3seqE,(_ZN34_INTERNAL_2229cf49_4_k_cu_84b8156a4cuda3std3__48in_placeE - _ZN34_INTERNAL_2229cf49_4_k_cu_84b8156a6thrust24THRUST_300001_SM_1000_NS3seqE)
_ZN34_INTERNAL_2229cf49_4_k_cu_84b8156a6thrust24THRUST_300001_SM_1000_NS3seqE:
	.zero		1
	.type		_ZN34_INTERNAL_2229cf49_4_k_cu_84b8156a4cuda3std3__48in_placeE,@object
	.size		_ZN34_INTERNAL_2229cf49_4_k_cu_84b8156a4cuda3std3__48in_placeE,(_ZN34_INTERNAL_2229cf49_4_k_cu_84b8156a4cuda3std6ranges3__45__cpo4sizeE - _ZN34_INTERNAL_2229cf49_4_k_cu_84b8156a4cuda3std3__48in_placeE)
_ZN34_INTERNAL_2229cf49_4_k_cu_84b8156a4cuda3std3__48in_placeE:
	.zero		1
	.type		_ZN34_INTERNAL_2229cf49_4_k_cu_84b8156a4cuda3std6ranges3__45__cpo4sizeE,@object
	.size		_ZN34_INTERNAL_2229cf49_4_k_cu_84b8156a4cuda3std6ranges3__45__cpo4sizeE,(_ZN34_INTERNAL_2229cf49_4_k_cu_84b8156a6thrust24THRUST_300001_SM_1000_NS12placeholders2_3E - _ZN34_INTERNAL_2229cf49_4_k_cu_84b8156a4cuda3std6ranges3__45__cpo4sizeE)
_ZN34_INTERNAL_2229cf49_4_k_cu_84b8156a4cuda3std6ranges3__45__cpo4sizeE:
	.zero		1
	.type		_ZN34_INTERNAL_2229cf49_4_k_cu_84b8156a6thrust24THRUST_300001_SM_1000_NS12placeholders2_3E,@object
	.size		_ZN34_INTERNAL_2229cf49_4_k_cu_84b8156a6thrust24THRUST_300001_SM_1000_NS12placeholders2_3E,(_ZN34_INTERNAL_2229cf49_4_k_cu_84b8156a4cuda3std3__45__cpo6cbeginE - _ZN34_INTERNAL_2229cf49_4_k_cu_84b8156a6thrust24THRUST_300001_SM_1000_NS12placeholders2_3E)
_ZN34_INTERNAL_2229cf49_4_k_cu_84b8156a6thrust24THRUST_300001_SM_1000_NS12placeholders2_3E:
	.zero		1
	.type		_ZN34_INTERNAL_2229cf49_4_k_cu_84b8156a4cuda3std3__45__cpo6cbeginE,@object
	.size		_ZN34_INTERNAL_2229cf49_4_k_cu_84b8156a4cuda3std3__45__cpo6cbeginE,(_ZN34_INTERNAL_2229cf49_4_k_cu_84b8156a4cuda3std6ranges3__45__cpo6cbeginE - _ZN34_INTERNAL_2229cf49_4_k_cu_84b8156a4cuda3std3__45__cpo6cbeginE)
_ZN34_INTERNAL_2229cf49_4_k_cu_84b8156a4cuda3std3__45__cpo6cbeginE:
	.zero		1
	.type		_ZN34_INTERNAL_2229cf49_4_k_cu_84b8156a4cuda3std6ranges3__45__cpo6cbeginE,@object
	.size		_ZN34_INTERNAL_2229cf49_4_k_cu_84b8156a4cuda3std6ranges3__45__cpo6cbeginE,(_ZN34_INTERNAL_2229cf49_4_k_cu_84b8156a6thrust24THRUST_300001_SM_1000_NS12placeholders2_7E - _ZN34_INTERNAL_2229cf49_4_k_cu_84b8156a4cuda3std6ranges3__45__cpo6cbeginE)
_ZN34_INTERNAL_2229cf49_4_k_cu_84b8156a4cuda3std6ranges3__45__cpo6cbeginE:
	.zero		1
	.type		_ZN34_INTERNAL_2229cf49_4_k_cu_84b8156a6thrust24THRUST_300001_SM_1000_NS12placeholders2_7E,@object
	.size		_ZN34_INTERNAL_2229cf49_4_k_cu_84b8156a6thrust24THRUST_300001_SM_1000_NS12placeholders2_7E,(_ZN34_INTERNAL_2229cf49_4_k_cu_84b8156a4cuda3std3__45__cpo7crbeginE - _ZN34_INTERNAL_2229cf49_4_k_cu_84b8156a6thrust24THRUST_300001_SM_1000_NS12placeholders2_7E)
_ZN34_INTERNAL_2229cf49_4_k_cu_84b8156a6thrust24THRUST_300001_SM_1000_NS12placeholders2_7E:
	.zero		1
	.type		_ZN34_INTERNAL_2229cf49_4_k_cu_84b8156a4cuda3std3__45__cpo7crbeginE,@object
	.size		_ZN34_INTERNAL_2229cf49_4_k_cu_84b8156a4cuda3std3__45__cpo7crbeginE,(_ZN34_INTERNAL_2229cf49_4_k_cu_84b8156a4cuda3std6ranges3__45__cpo4nextE - _ZN34_INTERNAL_2229cf49_4_k_cu_84b8156a4cuda3std3__45__cpo7crbeginE)
_ZN34_INTERNAL_2229cf49_4_k_cu_84b8156a4cuda3std3__45__cpo7crbeginE:
	.zero		1
	.type		_ZN34_INTERNAL_2229cf49_4_k_cu_84b8156a4cuda3std6ranges3__45__cpo4nextE,@object
	.size		_ZN34_INTERNAL_2229cf49_4_k_cu_84b8156a4cuda3std6ranges3__45__cpo4nextE,(_ZN34_INTERNAL_2229cf49_4_k_cu_84b8156a4cuda3std6ranges3__45__cpo4swapE - _ZN34_INTERNAL_2229cf49_4_k_cu_84b8156a4cuda3std6ranges3__45__cpo4nextE)
_ZN34_INTERNAL_2229cf49_4_k_cu_84b8156a4cuda3std6ranges3__45__cpo4nextE:
	.zero		1
	.type		_ZN34_INTERNAL_2229cf49_4_k_cu_84b8156a4cuda3std6ranges3__45__cpo4swapE,@object
	.size		_ZN34_INTERNAL_2229cf49_4_k_cu_84b8156a4cuda3std6ranges3__45__cpo4swapE,(_ZN34_INTERNAL_2229cf49_4_k_cu_84b8156a6thrust24THRUST_300001_SM_1000_NS8cuda_cub10par_nosyncE - _ZN34_INTERNAL_2229cf49_4_k_cu_84b8156a4cuda3std6ranges3__45__cpo4swapE)
_ZN34_INTERNAL_2229cf49_4_k_cu_84b8156a4cuda3std6ranges3__45__cpo4swapE:
	.zero		1
	.type		_ZN34_INTERNAL_2229cf49_4_k_cu_84b8156a6thrust24THRUST_300001_SM_1000_NS8cuda_cub10par_nosyncE,@object
	.size		_ZN34_INTERNAL_2229cf49_4_k_cu_84b8156a6thrust24THRUST_300001_SM_1000_NS8cuda_cub10par_nosyncE,(_ZN34_INTERNAL_2229cf49_4_k_cu_84b8156a6thrust24THRUST_300001_SM_1000_NS12placeholders2_9E - _ZN34_INTERNAL_2229cf49_4_k_cu_84b8156a6thrust24THRUST_300001_SM_1000_NS8cuda_cub10par_nosyncE)
_ZN34_INTERNAL_2229cf49_4_k_cu_84b8156a6thrust24THRUST_300001_SM_1000_NS8cuda_cub10par_nosyncE:
	.zero		1
	.type		_ZN34_INTERNAL_2229cf49_4_k_cu_84b8156a6thrust24THRUST_300001_SM_1000_NS12placeholders2_9E,@object
	.size		_ZN34_INTERNAL_2229cf49_4_k_cu_84b8156a6thrust24THRUST_300001_SM_1000_NS12placeholders2_9E,(_ZN34_INTERNAL_2229cf49_4_k_cu_84b8156a4cuda3std3__436_GLOBAL__N__2229cf49_4_k_cu_84b8156a6ignoreE - _ZN34_INTERNAL_2229cf49_4_k_cu_84b8156a6thrust24THRUST_300001_SM_1000_NS12placeholders2_9E)
_ZN34_INTERNAL_2229cf49_4_k_cu_84b8156a6thrust24THRUST_300001_SM_1000_NS12placeholders2_9E:
	.zero		1
	.type		_ZN34_INTERNAL_2229cf49_4_k_cu_84b8156a4cuda3std3__436_GLOBAL__N__2229cf49_4_k_cu_84b8156a6ignoreE,@object
	.size		_ZN34_INTERNAL_2229cf49_4_k_cu_84b8156a4cuda3std3__436_GLOBAL__N__2229cf49_4_k_cu_84b8156a6ignoreE,(_ZN34_INTERNAL_2229cf49_4_k_cu_84b8156a4cuda3std6ranges3__45__cpo4dataE - _ZN34_INTERNAL_2229cf49_4_k_cu_84b8156a4cuda3std3__436_GLOBAL__N__2229cf49_4_k_cu_84b8156a6ignoreE)
_ZN34_INTERNAL_2229cf49_4_k_cu_84b8156a4cuda3std3__436_GLOBAL__N__2229cf49_4_k_cu_84b8156a6ignoreE:
	.zero		1
	.type		_ZN34_INTERNAL_2229cf49_4_k_cu_84b8156a4cuda3std6ranges3__45__cpo4dataE,@object
	.size		_ZN34_INTERNAL_2229cf49_4_k_cu_84b8156a4cuda3std6ranges3__45__cpo4dataE,(_ZN34_INTERNAL_2229cf49_4_k_cu_84b8156a6thrust24THRUST_300001_SM_1000_NS12placeholders2_1E - _ZN34_INTERNAL_2229cf49_4_k_cu_84b8156a4cuda3std6ranges3__45__cpo4dataE)
_ZN34_INTERNAL_2229cf49_4_k_cu_84b8156a4cuda3std6ranges3__45__cpo4dataE:
	.zero		1
	.type		_ZN34_INTERNAL_2229cf49_4_k_cu_84b8156a6thrust24THRUST_300001_SM_1000_NS12placeholders2_1E,@object
	.size		_ZN34_INTERNAL_2229cf49_4_k_cu_84b8156a6thrust24THRUST_300001_SM_1000_NS12placeholders2_1E,(_ZN34_INTERNAL_2229cf49_4_k_cu_84b8156a4cuda3std3__45__cpo5beginE - _ZN34_INTERNAL_2229cf49_4_k_cu_84b8156a6thrust24THRUST_300001_SM_1000_NS12placeholders2_1E)
_ZN34_INTERNAL_2229cf49_4_k_cu_84b8156a6thrust24THRUST_300001_SM_1000_NS12placeholders2_1E:
	.zero		1
	.type		_ZN34_INTERNAL_2229cf49_4_k_cu_84b8156a4cuda3std3__45__cpo5beginE,@object
	.size		_ZN34_INTERNAL_2229cf49_4_k_cu_84b8156a4cuda3std3__45__cpo5beginE,(_ZN34_INTERNAL_2229cf49_4_k_cu_84b8156a4cuda3std6ranges3__45__cpo5beginE - _ZN34_INTERNAL_2229cf49_4_k_cu_84b8156a4cuda3std3__45__cpo5beginE)
_ZN34_INTERNAL_2229cf49_4_k_cu_84b8156a4cuda3std3__45__cpo5beginE:
	.zero		1
	.type		_ZN34_INTERNAL_2229cf49_4_k_cu_84b8156a4cuda3std6ranges3__45__cpo5beginE,@object
	.size		_ZN34_INTERNAL_2229cf49_4_k_cu_84b8156a4cuda3std6ranges3__45__cpo5beginE,(_ZN34_INTERNAL_2229cf49_4_k_cu_84b8156a6thrust24THRUST_300001_SM_1000_NS12placeholders2_5E - _ZN34_INTERNAL_2229cf49_4_k_cu_84b8156a4cuda3std6ranges3__45__cpo5beginE)
_ZN34_INTERNAL_2229cf49_4_k_cu_84b8156a4cuda3std6ranges3__45__cpo5beginE:
	.zero		1
	.type		_ZN34_INTERNAL_2229cf49_4_k_cu_84b8156a6thrust24THRUST_300001_SM_1000_NS12placeholders2_5E,@object
	.size		_ZN34_INTERNAL_2229cf49_4_k_cu_84b8156a6thrust24THRUST_300001_SM_1000_NS12placeholders2_5E,(_ZN34_INTERNAL_2229cf49_4_k_cu_84b8156a4cuda3std3__45__cpo6rbeginE - _ZN34_INTERNAL_2229cf49_4_k_cu_84b8156a6thrust24THRUST_300001_SM_1000_NS12placeholders2_5E)
_ZN34_INTERNAL_2229cf49_4_k_cu_84b8156a6thrust24THRUST_300001_SM_1000_NS12placeholders2_5E:
	.zero		1
	.type		_ZN34_INTERNAL_2229cf49_4_k_cu_84b8156a4cuda3std3__45__cpo6rbeginE,@object
	.size		_ZN34_INTERNAL_2229cf49_4_k_cu_84b8156a4cuda3std3__45__cpo6rbeginE,(_ZN34_INTERNAL_2229cf49_4_k_cu_84b8156a4cuda3std6ranges3__45__cpo7advanceE - _ZN34_INTERNAL_2229cf49_4_k_cu_84b8156a4cuda3std3__45__cpo6rbeginE)
_ZN34_INTERNAL_2229cf49_4_k_cu_84b8156a4cuda3std3__45__cpo6rbeginE:
	.zero		1
	.type		_ZN34_INTERNAL_2229cf49_4_k_cu_84b8156a4cuda3std6ranges3__45__cpo7advanceE,@object
	.size		_ZN34_INTERNAL_2229cf49_4_k_cu_84b8156a4cuda3std6ranges3__45__cpo7advanceE,(_ZN34_INTERNAL_2229cf49_4_k_cu_84b8156a4cuda3std3__47nulloptE - _ZN34_INTERNAL_2229cf49_4_k_cu_84b8156a4cuda3std6ranges3__45__cpo7advanceE)
_ZN34_INTERNAL_2229cf49_4_k_cu_84b8156a4cuda3std6ranges3__45__cpo7advanceE:
	.zero		1
	.type		_ZN34_INTERNAL_2229cf49_4_k_cu_84b8156a4cuda3std3__47nulloptE,@object
	.size		_ZN34_INTERNAL_2229cf49_4_k_cu_84b8156a4cuda3std3__47nulloptE,(_ZN34_INTERNAL_2229cf49_4_k_cu_84b8156a4cuda3std6ranges3__45__cpo8distanceE - _ZN34_INTERNAL_2229cf49_4_k_cu_84b8156a4cuda3std3__47nulloptE)
_ZN34_INTERNAL_2229cf49_4_k_cu_84b8156a4cuda3std3__47nulloptE:
	.zero		1
	.type		_ZN34_INTERNAL_2229cf49_4_k_cu_84b8156a4cuda3std6ranges3__45__cpo8distanceE,@object
	.size		_ZN34_INTERNAL_2229cf49_4_k_cu_84b8156a4cuda3std6ranges3__45__cpo8distanceE,(_ZN34_INTERNAL_2229cf49_4_k_cu_84b8156a6thrust24THRUST_300001_SM_1000_NS12placeholders3_10E - _ZN34_INTERNAL_2229cf49_4_k_cu_84b8156a4cuda3std6ranges3__45__cpo8distanceE)
_ZN34_INTERNAL_2229cf49_4_k_cu_84b8156a4cuda3std6ranges3__45__cpo8distanceE:
	.zero		1
	.type		_ZN34_INTERNAL_2229cf49_4_k_cu_84b8156a6thrust24THRUST_300001_SM_1000_NS12placeholders3_10E,@object
	.size		_ZN34_INTERNAL_2229cf49_4_k_cu_84b8156a6thrust24THRUST_300001_SM_1000_NS12placeholders3_10E,(_ZN34_INTERNAL_2229cf49_4_k_cu_84b8156a4cuda3std3__419piecewise_constructE - _ZN34_INTERNAL_2229cf49_4_k_cu_84b8156a6thrust24THRUST_300001_SM_1000_NS12placeholders3_10E)
_ZN34_INTERNAL_2229cf49_4_k_cu_84b8156a6thrust24THRUST_300001_SM_1000_NS12placeholders3_10E:
	.zero		1
	.type		_ZN34_INTERNAL_2229cf49_4_k_cu_84b8156a4cuda3std3__419piecewise_constructE,@object
	.size		_ZN34_INTERNAL_2229cf49_4_k_cu_84b8156a4cuda3std3__419piecewise_constructE,(_ZN34_INTERNAL_2229cf49_4_k_cu_84b8156a4cuda3std6ranges3__45__cpo5cdataE - _ZN34_INTERNAL_2229cf49_4_k_cu_84b8156a4cuda3std3__419piecewise_constructE)
_ZN34_INTERNAL_2229cf49_4_k_cu_84b8156a4cuda3std3__419piecewise_constructE:
	.zero		1
	.type		_ZN34_INTERNAL_2229cf49_4_k_cu_84b8156a4cuda3std6ranges3__45__cpo5cdataE,@object
	.size		_ZN34_INTERNAL_2229cf49_4_k_cu_84b8156a4cuda3std6ranges3__45__cpo5cdataE,(_ZN34_INTERNAL_2229cf49_4_k_cu_84b8156a6thrust24THRUST_300001_SM_1000_NS12placeholders2_2E - _ZN34_INTERNAL_2229cf49_4_k_cu_84b8156a4cuda3std6ranges3__45__cpo5cdataE)
_ZN34_INTERNAL_2229cf49_4_k_cu_84b8156a4cuda3std6ranges3__45__cpo5cdataE:
	.zero		1
	.type		_ZN34_INTERNAL_2229cf49_4_k_cu_84b8156a6thrust24THRUST_300001_SM_1000_NS12placeholders2_2E,@object
	.size		_ZN34_INTERNAL_2229cf49_4_k_cu_84b8156a6thrust24THRUST_300001_SM_1000_NS12placeholders2_2E,(_ZN34_INTERNAL_2229cf49_4_k_cu_84b8156a4cuda3std3__45__cpo3endE - _ZN34_INTERNAL_2229cf49_4_k_cu_84b8156a6thrust24THRUST_300001_SM_1000_NS12placeholders2_2E)
_ZN34_INTERNAL_2229cf49_4_k_cu_84b8156a6thrust24THRUST_300001_SM_1000_NS12placeholders2_2E:
	.zero		1
	.type		_ZN34_INTERNAL_2229cf49_4_k_cu_84b8156a4cuda3std3__45__cpo3endE,@object
	.size		_ZN34_INTERNAL_2229cf49_4_k_cu_84b8156a4cuda3std3__45__cpo3endE,(_ZN34_INTERNAL_2229cf49_4_k_cu_84b8156a4cuda3std6ranges3__45__cpo3endE - _ZN34_INTERNAL_2229cf49_4_k_cu_84b8156a4cuda3std3__45__cpo3endE)
_ZN34_INTERNAL_2229cf49_4_k_cu_84b8156a4cuda3std3__45__cpo3endE:
	.zero		1
	.type		_ZN34_INTERNAL_2229cf49_4_k_cu_84b8156a4cuda3std6ranges3__45__cpo3endE,@object
	.size		_ZN34_INTERNAL_2229cf49_4_k_cu_84b8156a4cuda3std6ranges3__45__cpo3endE,(_ZN34_INTERNAL_2229cf49_4_k_cu_84b8156a6thrust24THRUST_300001_SM_1000_NS12placeholders2_6E - _ZN34_INTERNAL_2229cf49_4_k_cu_84b8156a4cuda3std6ranges3__45__cpo3endE)
_ZN34_INTERNAL_2229cf49_4_k_cu_84b8156a4cuda3std6ranges3__45__cpo3endE:
	.zero		1
	.type		_ZN34_INTERNAL_2229cf49_4_k_cu_84b8156a6thrust24THRUST_300001_SM_1000_NS12placeholders2_6E,@object
	.size		_ZN34_INTERNAL_2229cf49_4_k_cu_84b8156a6thrust24THRUST_300001_SM_1000_NS12placeholders2_6E,(_ZN34_INTERNAL_2229cf49_4_k_cu_84b8156a4cuda3std3__45__cpo4rendE - _ZN34_INTERNAL_2229cf49_4_k_cu_84b8156a6thrust24THRUST_300001_SM_1000_NS12placeholders2_6E)
_ZN34_INTERNAL_2229cf49_4_k_cu_84b8156a6thrust24THRUST_300001_SM_1000_NS12placeholders2_6E:
	.zero		1
	.type		_ZN34_INTERNAL_2229cf49_4_k_cu_84b8156a4cuda3std3__45__cpo4rendE,@object
	.size		_ZN34_INTERNAL_2229cf49_4_k_cu_84b8156a4cuda3std3__45__cpo4rendE,(_ZN34_INTERNAL_2229cf49_4_k_cu_84b8156a4cuda3std6ranges3__45__cpo9iter_swapE - _ZN34_INTERNAL_2229cf49_4_k_cu_84b8156a4cuda3std3__45__cpo4rendE)
_ZN34_INTERNAL_2229cf49_4_k_cu_84b8156a4cuda3std3__45__cpo4rendE:
	.zero		1
	.type		_ZN34_INTERNAL_2229cf49_4_k_cu_84b8156a4cuda3std6ranges3__45__cpo9iter_swapE,@object
	.size		_ZN34_INTERNAL_2229cf49_4_k_cu_84b8156a4cuda3std6ranges3__45__cpo9iter_swapE,(_ZN34_INTERNAL_2229cf49_4_k_cu_84b8156a4cuda3std3__48unexpectE - _ZN34_INTERNAL_2229cf49_4_k_cu_84b8156a4cuda3std6ranges3__45__cpo9iter_swapE)
_ZN34_INTERNAL_2229cf49_4_k_cu_84b8156a4cuda3std6ranges3__45__cpo9iter_swapE:
	.zero		1
	.type		_ZN34_INTERNAL_2229cf49_4_k_cu_84b8156a4cuda3std3__48unexpectE,@object
	.size		_ZN34_INTERNAL_2229cf49_4_k_cu_84b8156a4cuda3std3__48unexpectE,(_ZN34_INTERNAL_2229cf49_4_k_cu_84b8156a6thrust24THRUST_300001_SM_1000_NS8cuda_cub3parE - _ZN34_INTERNAL_2229cf49_4_k_cu_84b8156a4cuda3std3__48unexpectE)
_ZN34_INTERNAL_2229cf49_4_k_cu_84b8156a4cuda3std3__48unexpectE:
	.zero		1
	.type		_ZN34_INTERNAL_2229cf49_4_k_cu_84b8156a6thrust24THRUST_300001_SM_1000_NS8cuda_cub3parE,@object
	.size		_ZN34_INTERNAL_2229cf49_4_k_cu_84b8156a6thrust24THRUST_300001_SM_1000_NS8cuda_cub3parE,(_ZN34_INTERNAL_2229cf49_4_k_cu_84b8156a6thrust24THRUST_300001_SM_1000_NS12placeholders2_4E - _ZN34_INTERNAL_2229cf49_4_k_cu_84b8156a6thrust24THRUST_300001_SM_1000_NS8cuda_cub3parE)
_ZN34_INTERNAL_2229cf49_4_k_cu_84b8156a6thrust24THRUST_300001_SM_1000_NS8cuda_cub3parE:
	.zero		1
	.type		_ZN34_INTERNAL_2229cf49_4_k_cu_84b8156a6thrust24THRUST_300001_SM_1000_NS12placeholders2_4E,@object
	.size		_ZN34_INTERNAL_2229cf49_4_k_cu_84b8156a6thrust24THRUST_300001_SM_1000_NS12placeholders2_4E,(_ZN34_INTERNAL_2229cf49_4_k_cu_84b8156a4cuda3std3__45__cpo4cendE - _ZN34_INTERNAL_2229cf49_4_k_cu_84b8156a6thrust24THRUST_300001_SM_1000_NS12placeholders2_4E)
_ZN34_INTERNAL_2229cf49_4_k_cu_84b8156a6thrust24THRUST_300001_SM_1000_NS12placeholders2_4E:
	.zero		1
	.type		_ZN34_INTERNAL_2229cf49_4_k_cu_84b8156a4cuda3std3__45__cpo4cendE,@object
	.size		_ZN34_INTERNAL_2229cf49_4_k_cu_84b8156a4cuda3std3__45__cpo4cendE,(_ZN34_INTERNAL_2229cf49_4_k_cu_84b8156a4cuda3std6ranges3__45__cpo4cendE - _ZN34_INTERNAL_2229cf49_4_k_cu_84b8156a4cuda3std3__45__cpo4cendE)
_ZN34_INTERNAL_2229cf49_4_k_cu_84b8156a4cuda3std3__45__cpo4cendE:
	.zero		1
	.type		_ZN34_INTERNAL_2229cf49_4_k_cu_84b8156a4cuda3std6ranges3__45__cpo4cendE,@object
	.size		_ZN34_INTERNAL_2229cf49_4_k_cu_84b8156a4cuda3std6ranges3__45__cpo4cendE,(_ZN34_INTERNAL_2229cf49_4_k_cu_84b8156a4cuda3std3__420unreachable_sentinelE - _ZN34_INTERNAL_2229cf49_4_k_cu_84b8156a4cuda3std6ranges3__45__cpo4cendE)
_ZN34_INTERNAL_2229cf49_4_k_cu_84b8156a4cuda3std6ranges3__45__cpo4cendE:
	.zero		1
	.type		_ZN34_INTERNAL_2229cf49_4_k_cu_84b8156a4cuda3std3__420unreachable_sentinelE,@object
	.size		_ZN34_INTERNAL_2229cf49_4_k_cu_84b8156a4cuda3std3__420unreachable_sentinelE,(_ZN34_INTERNAL_2229cf49_4_k_cu_84b8156a4cuda3std6ranges3__45__cpo5ssizeE - _ZN34_INTERNAL_2229cf49_4_k_cu_84b8156a4cuda3std3__420unreachable_sentinelE)
_ZN34_INTERNAL_2229cf49_4_k_cu_84b8156a4cuda3std3__420unreachable_sentinelE:
	.zero		1
	.type		_ZN34_INTERNAL_2229cf49_4_k_cu_84b8156a4cuda3std6ranges3__45__cpo5ssizeE,@object
	.size		_ZN34_INTERNAL_2229cf49_4_k_cu_84b8156a4cuda3std6ranges3__45__cpo5ssizeE,(_ZN34_INTERNAL_2229cf49_4_k_cu_84b8156a6thrust24THRUST_300001_SM_1000_NS12placeholders2_8E - _ZN34_INTERNAL_2229cf49_4_k_cu_84b8156a4cuda3std6ranges3__45__cpo5ssizeE)
_ZN34_INTERNAL_2229cf49_4_k_cu_84b8156a4cuda3std6ranges3__45__cpo5ssizeE:
	.zero		1
	.type		_ZN34_INTERNAL_2229cf49_4_k_cu_84b8156a6thrust24THRUST_300001_SM_1000_NS12placeholders2_8E,@object
	.size		_ZN34_INTERNAL_2229cf49_4_k_cu_84b8156a6thrust24THRUST_300001_SM_1000_NS12placeholders2_8E,(_ZN34_INTERNAL_2229cf49_4_k_cu_84b8156a4cuda3std3__45__cpo5crendE - _ZN34_INTERNAL_2229cf49_4_k_cu_84b8156a6thrust24THRUST_300001_SM_1000_NS12placeholders2_8E)
_ZN34_INTERNAL_2229cf49_4_k_cu_84b8156a6thrust24THRUST_300001_SM_1000_NS12placeholders2_8E:
	.zero		1
	.type		_ZN34_INTERNAL_2229cf49_4_k_cu_84b8156a4cuda3std3__45__cpo5crendE,@object
	.size		_ZN34_INTERNAL_2229cf49_4_k_cu_84b8156a4cuda3std3__45__cpo5crendE,(_ZN34_INTERNAL_2229cf49_4_k_cu_84b8156a4cuda3std6ranges3__45__cpo4prevE - _ZN34_INTERNAL_2229cf49_4_k_cu_84b8156a4cuda3std3__45__cpo5crendE)
_ZN34_INTERNAL_2229cf49_4_k_cu_84b8156a4cuda3std3__45__cpo5crendE:
	.zero		1
	.type		_ZN34_INTERNAL_2229cf49_4_k_cu_84b8156a4cuda3std6ranges3__45__cpo4prevE,@object
	.size		_ZN34_INTERNAL_2229cf49_4_k_cu_84b8156a4cuda3std6ranges3__45__cpo4prevE,(_ZN34_INTERNAL_2229cf49_4_k_cu_84b8156a4cuda3std6ranges3__45__cpo9iter_moveE - _ZN34_INTERNAL_2229cf49_4_k_cu_84b8156a4cuda3std6ranges3__45__cpo4prevE)
_ZN34_INTERNAL_2229cf49_4_k_cu_84b8156a4cuda3std6ranges3__45__cpo4prevE:
	.zero		1
	.type		_ZN34_INTERNAL_2229cf49_4_k_cu_84b8156a4cuda3std6ranges3__45__cpo9iter_moveE,@object
	.size		_ZN34_INTERNAL_2229cf49_4_k_cu_84b8156a4cuda3std6ranges3__45__cpo9iter_moveE,(_ZN34_INTERNAL_2229cf49_4_k_cu_84b8156a6thrust24THRUST_300001_SM_1000_NS6system6detail10sequential3seqE - _ZN34_INTERNAL_2229cf49_4_k_cu_84b8156a4cuda3std6ranges3__45__cpo9iter_moveE)
_ZN34_INTERNAL_2229cf49_4_k_cu_84b8156a4cuda3std6ranges3__45__cpo9iter_moveE:
	.zero		1
	.type		_ZN34_INTERNAL_2229cf49_4_k_cu_84b8156a6thrust24THRUST_300001_SM_1000_NS6system6detail10sequential3seqE,@object
	.size		_ZN34_INTERNAL_2229cf49_4_k_cu_84b8156a6thrust24THRUST_300001_SM_1000_NS6system6detail10sequential3seqE,(.L_31 - _ZN34_INTERNAL_2229cf49_4_k_cu_84b8156a6thrust24THRUST_300001_SM_1000_NS6system6detail10sequential3seqE)
_ZN34_INTERNAL_2229cf49_4_k_cu_84b8156a6thrust24THRUST_300001_SM_1000_NS6system6detail10sequential3seqE:
	.zero		1
.L_31:


//--------------------- .nv.shared._Z19matmul_kernel_tiledPKdS0_Pdiii --------------------------
	.section	.nv.shared._Z19matmul_kernel_tiledPKdS0_Pdiii,"aw",@nobits
	.sectionflags	@""
	.align	8
.nv.shared._Z19matmul_kernel_tiledPKdS0_Pdiii:
	.zero		1032


//--------------------- .nv.constant0._ZN3cub18CUB_300001_SM_10006detail8for_each13static_kernelINS2_12policy_hub_t12policy_500_tElN6thrust24THRUST_300001_SM_1000_NS8cuda_cub6__fill7functorINS7_6detail15normal_iteratorINS7_10device_ptrIdEEEEiEEEEvT0_T1_ --------------------------
	.section	.nv.constant0._ZN3cub18CUB_300001_SM_10006detail8for_each13static_kernelINS2_12policy_hub_t12policy_500_tElN6thrust24THRUST_300001_SM_1000_NS8cuda_cub6__fill7functorINS7_6detail15normal_iteratorINS7_10device_ptrIdEEEEiEEEEvT0_T1_,"a",@progbits
	.sectionflags	@""
	.align	4
.nv.constant0._ZN3cub18CUB_300001_SM_10006detail8for_each13static_kernelINS2_12policy_hub_t12policy_500_tElN6thrust24THRUST_300001_SM_1000_NS8cuda_cub6__fill7functorINS7_6detail15normal_iteratorINS7_10device_ptrIdEEEEiEEEEvT0_T1_:
	.zero		920


//--------------------- .nv.constant0._ZN3cub18CUB_300001_SM_10006detail8for_each13static_kernelINS2_12policy_hub_t12policy_500_tEmN6thrust24THRUST_300001_SM_1000_NS8cuda_cub20__uninitialized_fill7functorINS7_10device_ptrIdEEdEEEEvT0_T1_ --------------------------
	.section	.nv.constant0._ZN3cub18CUB_300001_SM_10006detail8for_each13static_kernelINS2_12policy_hub_t12policy_500_tEmN6thrust24THRUST_300001_SM_1000_NS8cuda_cub20__uninitialized_fill7functorINS7_10device_ptrIdEEdEEEEvT0_T1_,"a",@progbits
	.sectionflags	@""
	.align	4
.nv.constant0._ZN3cub18CUB_300001_SM_10006detail8for_each13static_kernelINS2_12policy_hub_t12policy_500_tEmN6thrust24THRUST_300001_SM_1000_NS8cuda_cub20__uninitialized_fill7functorINS7_10device_ptrIdEEdEEEEvT0_T1_:
	.zero		920


//--------------------- .nv.constant0._ZN3cub18CUB_300001_SM_10006detail8for_each13static_kernelINS2_12policy_hub_t12policy_500_tElN6thrust24THRUST_300001_SM_1000_NS8cuda_cub6__fill7functorINS7_10device_ptrIdEEiEEEEvT0_T1_ --------------------------
	.section	.nv.constant0._ZN3cub18CUB_300001_SM_10006detail8for_each13static_kernelINS2_12policy_hub_t12policy_500_tElN6thrust24THRUST_300001_SM_1000_NS8cuda_cub6__fill7functorINS7_10device_ptrIdEEiEEEEvT0_T1_,"a",@progbits
	.sectionflags	@""
	.align	4
.nv.constant0._ZN3cub18CUB_300001_SM_10006detail8for_each13static_kernelINS2_12policy_hub_t12policy_500_tElN6thrust24THRUST_300001_SM_1000_NS8cuda_cub6__fill7functorINS7_10device_ptrIdEEiEEEEvT0_T1_:
	.zero		920


//--------------------- .nv.constant0._ZN3cub18CUB_300001_SM_10006detail11EmptyKernelIvEEvv --------------------------
	.section	.nv.constant0._ZN3cub18CUB_300001_SM_10006detail11EmptyKernelIvEEvv,"a",@progbits
	.sectionflags	@""
	.align	4
.nv.constant0._ZN3cub18CUB_300001_SM_10006detail11EmptyKernelIvEEvv:
	.zero		896


//--------------------- .nv.constant0._Z19matmul_kernel_tiledPKdS0_Pdiii --------------------------
	.section	.nv.constant0._Z19matmul_kernel_tiledPKdS0_Pdiii,"a",@progbits
	.sectionflags	@""
	.align	4
.nv.constant0._Z19matmul_kernel_tiledPKdS0_Pdiii:
	.zero		932


//--------------------- .nv.constant0._Z13matmul_kernelPKdS0_Pdiii --------------------------
	.section	.nv.constant0._Z13matmul_kernelPKdS0_Pdiii,"a",@progbits
	.sectionflags	@""
	.align	4
.nv.constant0._Z13matmul_kernelPKdS0_Pdiii:
	.zero		932


//--------------------- SYMBOLS --------------------------

	.type		.nv.reservedSmem.offset0,@object
	.size		.nv.reservedSmem.offset0,0x4
	.type		.nv.reservedSmem.cap,@object
	.size		.nv.reservedSmem.cap,0x4
